//
// Generated by NVIDIA NVVM Compiler
//
// Compiler Build ID: CL-36424714
// Cuda compilation tools, release 13.0, V13.0.88
// Based on NVVM 20.0.0
//

.version 9.0
.target sm_100
.address_size 64

	// .globl	_Z12compute_CMACiiiP6float2S0_

.visible .entry _Z12compute_CMACiiiP6float2S0_(
	.param .u32 _Z12compute_CMACiiiP6float2S0__param_0,
	.param .u32 _Z12compute_CMACiiiP6float2S0__param_1,
	.param .u32 _Z12compute_CMACiiiP6float2S0__param_2,
	.param .u64 .ptr .align 1 _Z12compute_CMACiiiP6float2S0__param_3,
	.param .u64 .ptr .align 1 _Z12compute_CMACiiiP6float2S0__param_4
)
{
	.reg .pred 	%p<42>;
	.reg .b32 	%r<115>;
	.reg .b32 	%f<316>;
	.reg .b64 	%rd<124>;

	ld.param.u32 	%r63, [_Z12compute_CMACiiiP6float2S0__param_0];
	ld.param.u32 	%r64, [_Z12compute_CMACiiiP6float2S0__param_1];
	ld.param.u32 	%r65, [_Z12compute_CMACiiiP6float2S0__param_2];
	ld.param.u64 	%rd18, [_Z12compute_CMACiiiP6float2S0__param_3];
	ld.param.u64 	%rd19, [_Z12compute_CMACiiiP6float2S0__param_4];
	cvta.to.global.u64 	%rd1, %rd19;
	cvta.to.global.u64 	%rd2, %rd18;
	mov.u32 	%r1, %ctaid.x;
	mov.u32 	%r2, %tid.x;
	max.s32 	%r66, %r1, %r2;
	setp.ge.s32 	%p4, %r66, %r64;
	setp.lt.s32 	%p5, %r63, 1;
	or.pred  	%p6, %p4, %p5;
	@%p6 bra 	$L__BB0_41;
	setp.eq.s32 	%p7, %r65, 65;
	setp.eq.s32 	%p8, %r1, %r2;
	and.pred  	%p1, %p8, %p7;
	mul.lo.s32 	%r3, %r63, %r1;
	mul.lo.s32 	%r4, %r63, %r2;
	mul.lo.s32 	%r5, %r3, %r64;
	setp.eq.s32 	%p9, %r65, 67;
	@%p9 bra 	$L__BB0_14;
	setp.ne.s32 	%p10, %r65, 66;
	@%p10 bra 	$L__BB0_24;
	and.b32  	%r6, %r63, 7;
	setp.lt.u32 	%p21, %r63, 8;
	mov.b32 	%r97, 0;
	@%p21 bra 	$L__BB0_6;
	and.b32  	%r97, %r63, 2147483640;
	neg.s32 	%r95, %r97;
	mul.wide.u32 	%rd34, %r3, 8;
	add.s64 	%rd35, %rd34, %rd2;
	add.s64 	%rd121, %rd35, 32;
	mul.wide.u32 	%rd36, %r4, 8;
	add.s64 	%rd37, %rd36, %rd2;
	add.s64 	%rd120, %rd37, 32;
	add.s64 	%rd5, %rd1, 32;
	mad.lo.s32 	%r71, %r1, %r64, %r2;
	mul.lo.s32 	%r94, %r63, %r71;
$L__BB0_5:
	.pragma "nounroll";
	mul.wide.s32 	%rd38, %r94, 8;
	add.s64 	%rd39, %rd5, %rd38;
	ld.global.v2.f32 	{%f46, %f47}, [%rd121+-32];
	ld.global.v2.f32 	{%f48, %f49}, [%rd120+-32];
	mul.f32 	%f50, %f47, %f49;
	fma.rn.f32 	%f51, %f46, %f48, %f50;
	mul.f32 	%f52, %f46, %f49;
	mul.f32 	%f53, %f47, %f48;
	sub.f32 	%f54, %f52, %f53;
	st.global.v2.f32 	[%rd39+-32], {%f51, %f54};
	ld.global.v2.f32 	{%f55, %f56}, [%rd121+-24];
	ld.global.v2.f32 	{%f57, %f58}, [%rd120+-24];
	mul.f32 	%f59, %f56, %f58;
	fma.rn.f32 	%f60, %f55, %f57, %f59;
	mul.f32 	%f61, %f55, %f58;
	mul.f32 	%f62, %f56, %f57;
	sub.f32 	%f63, %f61, %f62;
	st.global.v2.f32 	[%rd39+-24], {%f60, %f63};
	ld.global.v2.f32 	{%f64, %f65}, [%rd121+-16];
	ld.global.v2.f32 	{%f66, %f67}, [%rd120+-16];
	mul.f32 	%f68, %f65, %f67;
	fma.rn.f32 	%f69, %f64, %f66, %f68;
	mul.f32 	%f70, %f64, %f67;
	mul.f32 	%f71, %f65, %f66;
	sub.f32 	%f72, %f70, %f71;
	st.global.v2.f32 	[%rd39+-16], {%f69, %f72};
	ld.global.v2.f32 	{%f73, %f74}, [%rd121+-8];
	ld.global.v2.f32 	{%f75, %f76}, [%rd120+-8];
	mul.f32 	%f77, %f74, %f76;
	fma.rn.f32 	%f78, %f73, %f75, %f77;
	mul.f32 	%f79, %f73, %f76;
	mul.f32 	%f80, %f74, %f75;
	sub.f32 	%f81, %f79, %f80;
	st.global.v2.f32 	[%rd39+-8], {%f78, %f81};
	ld.global.v2.f32 	{%f82, %f83}, [%rd121];
	ld.global.v2.f32 	{%f84, %f85}, [%rd120];
	mul.f32 	%f86, %f83, %f85;
	fma.rn.f32 	%f87, %f82, %f84, %f86;
	mul.f32 	%f88, %f82, %f85;
	mul.f32 	%f89, %f83, %f84;
	sub.f32 	%f90, %f88, %f89;
	st.global.v2.f32 	[%rd39], {%f87, %f90};
	ld.global.v2.f32 	{%f91, %f92}, [%rd121+8];
	ld.global.v2.f32 	{%f93, %f94}, [%rd120+8];
	mul.f32 	%f95, %f92, %f94;
	fma.rn.f32 	%f96, %f91, %f93, %f95;
	mul.f32 	%f97, %f91, %f94;
	mul.f32 	%f98, %f92, %f93;
	sub.f32 	%f99, %f97, %f98;
	st.global.v2.f32 	[%rd39+8], {%f96, %f99};
	ld.global.v2.f32 	{%f100, %f101}, [%rd121+16];
	ld.global.v2.f32 	{%f102, %f103}, [%rd120+16];
	mul.f32 	%f104, %f101, %f103;
	fma.rn.f32 	%f105, %f100, %f102, %f104;
	mul.f32 	%f106, %f100, %f103;
	mul.f32 	%f107, %f101, %f102;
	sub.f32 	%f108, %f106, %f107;
	st.global.v2.f32 	[%rd39+16], {%f105, %f108};
	ld.global.v2.f32 	{%f109, %f110}, [%rd121+24];
	ld.global.v2.f32 	{%f111, %f112}, [%rd120+24];
	mul.f32 	%f113, %f110, %f112;
	fma.rn.f32 	%f114, %f109, %f111, %f113;
	mul.f32 	%f115, %f109, %f112;
	mul.f32 	%f116, %f110, %f111;
	sub.f32 	%f117, %f115, %f116;
	st.global.v2.f32 	[%rd39+24], {%f114, %f117};
	add.s32 	%r95, %r95, 8;
	add.s64 	%rd121, %rd121, 64;
	add.s64 	%rd120, %rd120, 64;
	add.s32 	%r94, %r94, 8;
	setp.ne.s32 	%p22, %r95, 0;
	@%p22 bra 	$L__BB0_5;
$L__BB0_6:
	setp.eq.s32 	%p23, %r6, 0;
	@%p23 bra 	$L__BB0_41;
	and.b32  	%r15, %r63, 3;
	setp.lt.u32 	%p24, %r6, 4;
	@%p24 bra 	$L__BB0_9;
	add.s32 	%r72, %r97, %r3;
	mul.wide.u32 	%rd40, %r72, 8;
	add.s64 	%rd41, %rd2, %rd40;
	ld.global.v2.f32 	{%f118, %f119}, [%rd41];
	add.s32 	%r73, %r97, %r4;
	mul.wide.u32 	%rd42, %r73, 8;
	add.s64 	%rd43, %rd2, %rd42;
	ld.global.v2.f32 	{%f120, %f121}, [%rd43];
	mul.f32 	%f122, %f119, %f121;
	fma.rn.f32 	%f123, %f118, %f120, %f122;
	mul.f32 	%f124, %f118, %f121;
	mul.f32 	%f125, %f119, %f120;
	sub.f32 	%f126, %f124, %f125;
	add.s32 	%r74, %r73, %r5;
	mul.wide.s32 	%rd44, %r74, 8;
	add.s64 	%rd45, %rd1, %rd44;
	st.global.v2.f32 	[%rd45], {%f123, %f126};
	cvt.u64.u32 	%rd46, %r3;
	cvt.u64.u32 	%rd47, %r97;
	add.s64 	%rd48, %rd47, %rd46;
	shl.b64 	%rd49, %rd48, 3;
	add.s64 	%rd50, %rd2, %rd49;
	ld.global.v2.f32 	{%f127, %f128}, [%rd50+8];
	cvt.u64.u32 	%rd51, %r4;
	add.s64 	%rd52, %rd47, %rd51;
	shl.b64 	%rd53, %rd52, 3;
	add.s64 	%rd54, %rd2, %rd53;
	ld.global.v2.f32 	{%f129, %f130}, [%rd54+8];
	mul.f32 	%f131, %f128, %f130;
	fma.rn.f32 	%f132, %f127, %f129, %f131;
	mul.f32 	%f133, %f127, %f130;
	mul.f32 	%f134, %f128, %f129;
	sub.f32 	%f135, %f133, %f134;
	st.global.v2.f32 	[%rd45+8], {%f132, %f135};
	ld.global.v2.f32 	{%f136, %f137}, [%rd50+16];
	ld.global.v2.f32 	{%f138, %f139}, [%rd54+16];
	mul.f32 	%f140, %f137, %f139;
	fma.rn.f32 	%f141, %f136, %f138, %f140;
	mul.f32 	%f142, %f136, %f139;
	mul.f32 	%f143, %f137, %f138;
	sub.f32 	%f144, %f142, %f143;
	st.global.v2.f32 	[%rd45+16], {%f141, %f144};
	ld.global.v2.f32 	{%f145, %f146}, [%rd50+24];
	ld.global.v2.f32 	{%f147, %f148}, [%rd54+24];
	mul.f32 	%f149, %f146, %f148;
	fma.rn.f32 	%f150, %f145, %f147, %f149;
	mul.f32 	%f151, %f145, %f148;
	mul.f32 	%f152, %f146, %f147;
	sub.f32 	%f153, %f151, %f152;
	st.global.v2.f32 	[%rd45+24], {%f150, %f153};
	add.s32 	%r97, %r97, 4;
$L__BB0_9:
	setp.eq.s32 	%p25, %r15, 0;
	@%p25 bra 	$L__BB0_41;
	setp.eq.s32 	%p26, %r15, 1;
	@%p26 bra 	$L__BB0_12;
	add.s32 	%r75, %r97, %r3;
	mul.wide.u32 	%rd55, %r75, 8;
	add.s64 	%rd56, %rd2, %rd55;
	ld.global.v2.f32 	{%f154, %f155}, [%rd56];
	add.s32 	%r76, %r97, %r4;
	mul.wide.u32 	%rd57, %r76, 8;
	add.s64 	%rd58, %rd2, %rd57;
	ld.global.v2.f32 	{%f156, %f157}, [%rd58];
	mul.f32 	%f158, %f155, %f157;
	fma.rn.f32 	%f159, %f154, %f156, %f158;
	mul.f32 	%f160, %f154, %f157;
	mul.f32 	%f161, %f155, %f156;
	sub.f32 	%f162, %f160, %f161;
	add.s32 	%r77, %r76, %r5;
	mul.wide.s32 	%rd59, %r77, 8;
	add.s64 	%rd60, %rd1, %rd59;
	st.global.v2.f32 	[%rd60], {%f159, %f162};
	cvt.u64.u32 	%rd61, %r3;
	cvt.u64.u32 	%rd62, %r97;
	add.s64 	%rd63, %rd62, %rd61;
	shl.b64 	%rd64, %rd63, 3;
	add.s64 	%rd65, %rd2, %rd64;
	ld.global.v2.f32 	{%f163, %f164}, [%rd65+8];
	cvt.u64.u32 	%rd66, %r4;
	add.s64 	%rd67, %rd62, %rd66;
	shl.b64 	%rd68, %rd67, 3;
	add.s64 	%rd69, %rd2, %rd68;
	ld.global.v2.f32 	{%f165, %f166}, [%rd69+8];
	mul.f32 	%f167, %f164, %f166;
	fma.rn.f32 	%f168, %f163, %f165, %f167;
	mul.f32 	%f169, %f163, %f166;
	mul.f32 	%f170, %f164, %f165;
	sub.f32 	%f171, %f169, %f170;
	st.global.v2.f32 	[%rd60+8], {%f168, %f171};
	add.s32 	%r97, %r97, 2;
$L__BB0_12:
	and.b32  	%r78, %r63, 1;
	setp.eq.b32 	%p27, %r78, 1;
	not.pred 	%p28, %p27;
	@%p28 bra 	$L__BB0_41;
	add.s32 	%r79, %r97, %r3;
	mul.wide.u32 	%rd70, %r79, 8;
	add.s64 	%rd71, %rd2, %rd70;
	ld.global.v2.f32 	{%f172, %f173}, [%rd71];
	add.s32 	%r80, %r97, %r4;
	mul.wide.u32 	%rd72, %r80, 8;
	add.s64 	%rd73, %rd2, %rd72;
	ld.global.v2.f32 	{%f174, %f175}, [%rd73];
	mul.f32 	%f176, %f173, %f175;
	fma.rn.f32 	%f177, %f172, %f174, %f176;
	mul.f32 	%f178, %f172, %f175;
	mul.f32 	%f179, %f173, %f174;
	sub.f32 	%f180, %f178, %f179;
	add.s32 	%r81, %r80, %r5;
	mul.wide.s32 	%rd74, %r81, 8;
	add.s64 	%rd75, %rd1, %rd74;
	st.global.v2.f32 	[%rd75], {%f177, %f180};
	bra.uni 	$L__BB0_41;
$L__BB0_14:
	and.b32  	%r20, %r63, 3;
	setp.lt.u32 	%p11, %r63, 4;
	mov.b32 	%r103, 0;
	@%p11 bra 	$L__BB0_19;
	setp.eq.s32 	%p12, %r65, 65;
	setp.ne.s32 	%p13, %r1, %r2;
	and.b32  	%r103, %r63, 2147483644;
	or.pred  	%p2, %p13, %p12;
	mul.wide.u32 	%rd20, %r3, 8;
	add.s64 	%rd21, %rd20, %rd2;
	add.s64 	%rd122, %rd21, 24;
	neg.s32 	%r100, %r103;
	add.s64 	%rd11, %rd1, 16;
	mad.lo.s32 	%r68, %r1, %r64, %r2;
	mul.lo.s32 	%r99, %r63, %r68;
	not.pred 	%p14, %p2;
	mov.u32 	%r101, %r4;
	mov.u32 	%r102, %r3;
$L__BB0_16:
	@%p14 bra 	$L__BB0_18;
	mul.wide.s32 	%rd22, %r99, 8;
	add.s64 	%rd23, %rd11, %rd22;
	mul.wide.u32 	%rd24, %r102, 8;
	add.s64 	%rd25, %rd2, %rd24;
	ld.global.v2.f32 	{%f1, %f2}, [%rd25];
	mul.wide.u32 	%rd26, %r101, 8;
	add.s64 	%rd27, %rd2, %rd26;
	ld.global.v2.f32 	{%f3, %f4}, [%rd27];
	mul.f32 	%f5, %f2, %f4;
	fma.rn.f32 	%f6, %f1, %f3, %f5;
	mul.f32 	%f7, %f1, %f4;
	mul.f32 	%f8, %f2, %f3;
	sub.f32 	%f9, %f7, %f8;
	st.global.v2.f32 	[%rd23+-16], {%f6, %f9};
	ld.global.v2.f32 	{%f10, %f11}, [%rd122+-16];
	ld.global.v2.f32 	{%f12, %f13}, [%rd27+8];
	mul.f32 	%f14, %f11, %f13;
	fma.rn.f32 	%f15, %f10, %f12, %f14;
	mul.f32 	%f16, %f10, %f13;
	mul.f32 	%f17, %f11, %f12;
	sub.f32 	%f18, %f16, %f17;
	st.global.v2.f32 	[%rd23+-8], {%f15, %f18};
	ld.global.v2.f32 	{%f19, %f20}, [%rd122+-8];
	ld.global.v2.f32 	{%f21, %f22}, [%rd27+16];
	mul.f32 	%f23, %f20, %f22;
	fma.rn.f32 	%f24, %f19, %f21, %f23;
	mul.f32 	%f25, %f19, %f22;
	mul.f32 	%f26, %f20, %f21;
	sub.f32 	%f27, %f25, %f26;
	st.global.v2.f32 	[%rd23], {%f24, %f27};
	ld.global.v2.f32 	{%f28, %f29}, [%rd122];
	ld.global.v2.f32 	{%f30, %f31}, [%rd27+24];
	mul.f32 	%f32, %f29, %f31;
	fma.rn.f32 	%f33, %f28, %f30, %f32;
	mul.f32 	%f34, %f28, %f31;
	mul.f32 	%f35, %f29, %f30;
	sub.f32 	%f36, %f34, %f35;
	st.global.v2.f32 	[%rd23+8], {%f33, %f36};
$L__BB0_18:
	add.s32 	%r102, %r102, 4;
	add.s64 	%rd122, %rd122, 32;
	add.s32 	%r101, %r101, 4;
	add.s32 	%r100, %r100, 4;
	add.s32 	%r99, %r99, 4;
	setp.ne.s32 	%p15, %r100, 0;
	@%p15 bra 	$L__BB0_16;
$L__BB0_19:
	setp.eq.s32 	%p16, %r20, 0;
	@%p16 bra 	$L__BB0_41;
	setp.eq.s32 	%p17, %r65, 65;
	setp.ne.s32 	%p18, %r1, %r2;
	or.pred  	%p3, %p18, %p17;
	mad.lo.s32 	%r69, %r1, %r64, %r2;
	mad.lo.s32 	%r107, %r63, %r69, %r103;
	add.s32 	%r106, %r103, %r4;
	add.s32 	%r105, %r103, %r3;
	neg.s32 	%r104, %r20;
	not.pred 	%p19, %p3;
$L__BB0_21:
	.pragma "nounroll";
	@%p19 bra 	$L__BB0_23;
	mul.wide.u32 	%rd28, %r105, 8;
	add.s64 	%rd29, %rd2, %rd28;
	ld.global.v2.f32 	{%f37, %f38}, [%rd29];
	mul.wide.u32 	%rd30, %r106, 8;
	add.s64 	%rd31, %rd2, %rd30;
	ld.global.v2.f32 	{%f39, %f40}, [%rd31];
	mul.f32 	%f41, %f38, %f40;
	fma.rn.f32 	%f42, %f37, %f39, %f41;
	mul.f32 	%f43, %f37, %f40;
	mul.f32 	%f44, %f38, %f39;
	sub.f32 	%f45, %f43, %f44;
	mul.wide.s32 	%rd32, %r107, 8;
	add.s64 	%rd33, %rd1, %rd32;
	st.global.v2.f32 	[%rd33], {%f42, %f45};
$L__BB0_23:
	add.s32 	%r107, %r107, 1;
	add.s32 	%r106, %r106, 1;
	add.s32 	%r105, %r105, 1;
	add.s32 	%r104, %r104, 1;
	setp.eq.s32 	%p20, %r104, 0;
	@%p20 bra 	$L__BB0_41;
	bra.uni 	$L__BB0_21;
$L__BB0_24:
	and.b32  	%r45, %r63, 7;
	setp.lt.u32 	%p29, %r63, 8;
	mov.b32 	%r113, 0;
	@%p29 bra 	$L__BB0_29;
	and.b32  	%r113, %r63, 2147483640;
	add.s64 	%rd14, %rd1, 32;
	mad.lo.s32 	%r83, %r1, %r64, %r2;
	mul.lo.s32 	%r109, %r63, %r83;
	neg.s32 	%r108, %r113;
	mul.wide.u32 	%rd76, %r3, 8;
	add.s64 	%rd77, %rd76, %rd2;
	add.s64 	%rd123, %rd77, 32;
	not.pred 	%p30, %p1;
	mov.u32 	%r110, %r4;
	mov.u32 	%r111, %r3;
$L__BB0_26:
	.pragma "nounroll";
	@%p30 bra 	$L__BB0_28;
	mul.wide.s32 	%rd78, %r109, 8;
	add.s64 	%rd79, %rd14, %rd78;
	mul.wide.u32 	%rd80, %r111, 8;
	add.s64 	%rd81, %rd2, %rd80;
	ld.global.v2.f32 	{%f181, %f182}, [%rd81];
	mul.wide.u32 	%rd82, %r110, 8;
	add.s64 	%rd83, %rd2, %rd82;
	ld.global.v2.f32 	{%f183, %f184}, [%rd83];
	mul.f32 	%f185, %f182, %f184;
	fma.rn.f32 	%f186, %f181, %f183, %f185;
	mul.f32 	%f187, %f181, %f184;
	mul.f32 	%f188, %f182, %f183;
	sub.f32 	%f189, %f187, %f188;
	st.global.v2.f32 	[%rd79+-32], {%f186, %f189};
	ld.global.v2.f32 	{%f190, %f191}, [%rd123+-24];
	ld.global.v2.f32 	{%f192, %f193}, [%rd83+8];
	mul.f32 	%f194, %f191, %f193;
	fma.rn.f32 	%f195, %f190, %f192, %f194;
	mul.f32 	%f196, %f190, %f193;
	mul.f32 	%f197, %f191, %f192;
	sub.f32 	%f198, %f196, %f197;
	st.global.v2.f32 	[%rd79+-24], {%f195, %f198};
	ld.global.v2.f32 	{%f199, %f200}, [%rd123+-16];
	ld.global.v2.f32 	{%f201, %f202}, [%rd83+16];
	mul.f32 	%f203, %f200, %f202;
	fma.rn.f32 	%f204, %f199, %f201, %f203;
	mul.f32 	%f205, %f199, %f202;
	mul.f32 	%f206, %f200, %f201;
	sub.f32 	%f207, %f205, %f206;
	st.global.v2.f32 	[%rd79+-16], {%f204, %f207};
	ld.global.v2.f32 	{%f208, %f209}, [%rd123+-8];
	ld.global.v2.f32 	{%f210, %f211}, [%rd83+24];
	mul.f32 	%f212, %f209, %f211;
	fma.rn.f32 	%f213, %f208, %f210, %f212;
	mul.f32 	%f214, %f208, %f211;
	mul.f32 	%f215, %f209, %f210;
	sub.f32 	%f216, %f214, %f215;
	st.global.v2.f32 	[%rd79+-8], {%f213, %f216};
	ld.global.v2.f32 	{%f217, %f218}, [%rd123];
	ld.global.v2.f32 	{%f219, %f220}, [%rd83+32];
	mul.f32 	%f221, %f218, %f220;
	fma.rn.f32 	%f222, %f217, %f219, %f221;
	mul.f32 	%f223, %f217, %f220;
	mul.f32 	%f224, %f218, %f219;
	sub.f32 	%f225, %f223, %f224;
	st.global.v2.f32 	[%rd79], {%f222, %f225};
	ld.global.v2.f32 	{%f226, %f227}, [%rd123+8];
	ld.global.v2.f32 	{%f228, %f229}, [%rd83+40];
	mul.f32 	%f230, %f227, %f229;
	fma.rn.f32 	%f231, %f226, %f228, %f230;
	mul.f32 	%f232, %f226, %f229;
	mul.f32 	%f233, %f227, %f228;
	sub.f32 	%f234, %f232, %f233;
	st.global.v2.f32 	[%rd79+8], {%f231, %f234};
	ld.global.v2.f32 	{%f235, %f236}, [%rd123+16];
	ld.global.v2.f32 	{%f237, %f238}, [%rd83+48];
	mul.f32 	%f239, %f236, %f238;
	fma.rn.f32 	%f240, %f235, %f237, %f239;
	mul.f32 	%f241, %f235, %f238;
	mul.f32 	%f242, %f236, %f237;
	sub.f32 	%f243, %f241, %f242;
	st.global.v2.f32 	[%rd79+16], {%f240, %f243};
	ld.global.v2.f32 	{%f244, %f245}, [%rd123+24];
	ld.global.v2.f32 	{%f246, %f247}, [%rd83+56];
	mul.f32 	%f248, %f245, %f247;
	fma.rn.f32 	%f249, %f244, %f246, %f248;
	mul.f32 	%f250, %f244, %f247;
	mul.f32 	%f251, %f245, %f246;
	sub.f32 	%f252, %f250, %f251;
	st.global.v2.f32 	[%rd79+24], {%f249, %f252};
$L__BB0_28:
	add.s32 	%r111, %r111, 8;
	add.s32 	%r110, %r110, 8;
	add.s32 	%r109, %r109, 8;
	add.s32 	%r108, %r108, 8;
	add.s64 	%rd123, %rd123, 64;
	setp.ne.s32 	%p31, %r108, 0;
	@%p31 bra 	$L__BB0_26;
$L__BB0_29:
	setp.eq.s32 	%p32, %r45, 0;
	@%p32 bra 	$L__BB0_41;
	and.b32  	%r58, %r63, 3;
	setp.lt.u32 	%p33, %r45, 4;
	@%p33 bra 	$L__BB0_34;
	not.pred 	%p34, %p1;
	@%p34 bra 	$L__BB0_33;
	add.s32 	%r84, %r113, %r3;
	mul.wide.u32 	%rd84, %r84, 8;
	add.s64 	%rd85, %rd2, %rd84;
	ld.global.v2.f32 	{%f253, %f254}, [%rd85];
	add.s32 	%r85, %r113, %r4;
	mul.wide.u32 	%rd86, %r85, 8;
	add.s64 	%rd87, %rd2, %rd86;
	ld.global.v2.f32 	{%f255, %f256}, [%rd87];
	mul.f32 	%f257, %f254, %f256;
	fma.rn.f32 	%f258, %f253, %f255, %f257;
	mul.f32 	%f259, %f253, %f256;
	mul.f32 	%f260, %f254, %f255;
	sub.f32 	%f261, %f259, %f260;
	add.s32 	%r86, %r85, %r5;
	mul.wide.s32 	%rd88, %r86, 8;
	add.s64 	%rd89, %rd1, %rd88;
	st.global.v2.f32 	[%rd89], {%f258, %f261};
	cvt.u64.u32 	%rd90, %r3;
	cvt.u64.u32 	%rd91, %r113;
	add.s64 	%rd92, %rd91, %rd90;
	shl.b64 	%rd93, %rd92, 3;
	add.s64 	%rd94, %rd2, %rd93;
	ld.global.v2.f32 	{%f262, %f263}, [%rd94+8];
	cvt.u64.u32 	%rd95, %r4;
	add.s64 	%rd96, %rd91, %rd95;
	shl.b64 	%rd97, %rd96, 3;
	add.s64 	%rd98, %rd2, %rd97;
	ld.global.v2.f32 	{%f264, %f265}, [%rd98+8];
	mul.f32 	%f266, %f263, %f265;
	fma.rn.f32 	%f267, %f262, %f264, %f266;
	mul.f32 	%f268, %f262, %f265;
	mul.f32 	%f269, %f263, %f264;
	sub.f32 	%f270, %f268, %f269;
	st.global.v2.f32 	[%rd89+8], {%f267, %f270};
	ld.global.v2.f32 	{%f271, %f272}, [%rd94+16];
	ld.global.v2.f32 	{%f273, %f274}, [%rd98+16];
	mul.f32 	%f275, %f272, %f274;
	fma.rn.f32 	%f276, %f271, %f273, %f275;
	mul.f32 	%f277, %f271, %f274;
	mul.f32 	%f278, %f272, %f273;
	sub.f32 	%f279, %f277, %f278;
	st.global.v2.f32 	[%rd89+16], {%f276, %f279};
	ld.global.v2.f32 	{%f280, %f281}, [%rd94+24];
	ld.global.v2.f32 	{%f282, %f283}, [%rd98+24];
	mul.f32 	%f284, %f281, %f283;
	fma.rn.f32 	%f285, %f280, %f282, %f284;
	mul.f32 	%f286, %f280, %f283;
	mul.f32 	%f287, %f281, %f282;
	sub.f32 	%f288, %f286, %f287;
	st.global.v2.f32 	[%rd89+24], {%f285, %f288};
$L__BB0_33:
	add.s32 	%r113, %r113, 4;
$L__BB0_34:
	setp.eq.s32 	%p35, %r58, 0;
	@%p35 bra 	$L__BB0_41;
	setp.eq.s32 	%p36, %r58, 1;
	@%p36 bra 	$L__BB0_39;
	not.pred 	%p37, %p1;
	@%p37 bra 	$L__BB0_38;
	add.s32 	%r87, %r113, %r3;
	mul.wide.u32 	%rd99, %r87, 8;
	add.s64 	%rd100, %rd2, %rd99;
	ld.global.v2.f32 	{%f289, %f290}, [%rd100];
	add.s32 	%r88, %r113, %r4;
	mul.wide.u32 	%rd101, %r88, 8;
	add.s64 	%rd102, %rd2, %rd101;
	ld.global.v2.f32 	{%f291, %f292}, [%rd102];
	mul.f32 	%f293, %f290, %f292;
	fma.rn.f32 	%f294, %f289, %f291, %f293;
	mul.f32 	%f295, %f289, %f292;
	mul.f32 	%f296, %f290, %f291;
	sub.f32 	%f297, %f295, %f296;
	add.s32 	%r89, %r88, %r5;
	mul.wide.s32 	%rd103, %r89, 8;
	add.s64 	%rd104, %rd1, %rd103;
	st.global.v2.f32 	[%rd104], {%f294, %f297};
	cvt.u64.u32 	%rd105, %r3;
	cvt.u64.u32 	%rd106, %r113;
	add.s64 	%rd107, %rd106, %rd105;
	shl.b64 	%rd108, %rd107, 3;
	add.s64 	%rd109, %rd2, %rd108;
	ld.global.v2.f32 	{%f298, %f299}, [%rd109+8];
	cvt.u64.u32 	%rd110, %r4;
	add.s64 	%rd111, %rd106, %rd110;
	shl.b64 	%rd112, %rd111, 3;
	add.s64 	%rd113, %rd2, %rd112;
	ld.global.v2.f32 	{%f300, %f301}, [%rd113+8];
	mul.f32 	%f302, %f299, %f301;
	fma.rn.f32 	%f303, %f298, %f300, %f302;
	mul.f32 	%f304, %f298, %f301;
	mul.f32 	%f305, %f299, %f300;
	sub.f32 	%f306, %f304, %f305;
	st.global.v2.f32 	[%rd104+8], {%f303, %f306};
$L__BB0_38:
	add.s32 	%r113, %r113, 2;
$L__BB0_39:
	and.b32  	%r90, %r63, 1;
	setp.eq.b32 	%p38, %r90, 1;
	not.pred 	%p39, %p38;
	not.pred 	%p40, %p1;
	or.pred  	%p41, %p39, %p40;
	@%p41 bra 	$L__BB0_41;
	add.s32 	%r91, %r113, %r3;
	mul.wide.u32 	%rd114, %r91, 8;
	add.s64 	%rd115, %rd2, %rd114;
	ld.global.v2.f32 	{%f307, %f308}, [%rd115];
	add.s32 	%r92, %r113, %r4;
	mul.wide.u32 	%rd116, %r92, 8;
	add.s64 	%rd117, %rd2, %rd116;
	ld.global.v2.f32 	{%f309, %f310}, [%rd117];
	mul.f32 	%f311, %f308, %f310;
	fma.rn.f32 	%f312, %f307, %f309, %f311;
	mul.f32 	%f313, %f307, %f310;
	mul.f32 	%f314, %f308, %f309;
	sub.f32 	%f315, %f313, %f314;
	add.s32 	%r93, %r92, %r5;
	mul.wide.s32 	%rd118, %r93, 8;
	add.s64 	%rd119, %rd1, %rd118;
	st.global.v2.f32 	[%rd119], {%f312, %f315};
$L__BB0_41:
	ret;

}


// ===== COMPILED SASS (sm_100) =====

	.target	sm_100

	.elftype	@"ET_EXEC"


//--------------------- .note.nv.tkinfo           --------------------------
	.section	.note.nv.tkinfo,"",@"SHT_NOTE"
	.sectionflags	@"SHF_NOTE_NV_TKINFO"
	.tkinfo
        /*0018*/ 	.word	0x00000002
        /*0030*/ 	.string	""
        /*0030*/ 	.string	"ptxas"
        /*0030*/ 	.string	"Cuda compilation tools, release 13.0, V13.0.88"
        /*0030*/ 	.string	"Build cuda_13.0.r13.0/compiler.36424714_0"
        /*0030*/ 	.string	"-arch sm_100 -m 64 "



//--------------------- .note.nv.cuinfo           --------------------------
	.section	.note.nv.cuinfo,"",@"SHT_NOTE"
	.sectionflags	@"SHF_NOTE_NV_CUINFO"
        /*0018*/ 	.short	0x0002
        /*001a*/ 	.short	0x0064
        /*001c*/ 	.short	0x0082
	.zero		2


//--------------------- .nv.info                  --------------------------
	.section	.nv.info,"",@"SHT_CUDA_INFO"
	.align	4


	//----- nvinfo : EIATTR_REGCOUNT
	.align		4
        /*0000*/ 	.byte	0x04, 0x2f
        /*0002*/ 	.short	(.L_1 - .L_0)
	.align		4
.L_0:
        /*0004*/ 	.word	index@(_Z12compute_CMACiiiP6float2S0_)
        /*0008*/ 	.word	0x0000001e


	//----- nvinfo : EIATTR_FRAME_SIZE
	.align		4
.L_1:
        /*000c*/ 	.byte	0x04, 0x11
        /*000e*/ 	.short	(.L_3 - .L_2)
	.align		4
.L_2:
        /*0010*/ 	.word	index@(_Z12compute_CMACiiiP6float2S0_)
        /*0014*/ 	.word	0x00000000


	//----- nvinfo : EIATTR_MIN_STACK_SIZE
	.align		4
.L_3:
        /*0018*/ 	.byte	0x04, 0x12
        /*001a*/ 	.short	(.L_5 - .L_4)
	.align		4
.L_4:
        /*001c*/ 	.word	index@(_Z12compute_CMACiiiP6float2S0_)
        /*0020*/ 	.word	0x00000000
.L_5:


//--------------------- .nv.compat                --------------------------
	.section	.nv.compat,"",@"SHT_CUDA_COMPAT_INFO"
	.align	4
        /*0000*/ 	.byte	0x02, 0x09, 0x00, 0x00, 0x02, 0x02, 0x01, 0x00, 0x02, 0x05, 0x05, 0x00, 0x03, 0x07, 0x01, 0x01
        /*0010*/ 	.byte	0x02, 0x03, 0x00, 0x00, 0x02, 0x06, 0x01, 0x00, 0x04, 0x0b, 0x08, 0x00, 0x09, 0x00, 0x00, 0x00
        /*0020*/ 	.byte	0x00, 0x00, 0x00, 0x00


//--------------------- .nv.info._Z12compute_CMACiiiP6float2S0_ --------------------------
	.section	.nv.info._Z12compute_CMACiiiP6float2S0_,"",@"SHT_CUDA_INFO"
	.sectionflags	@""
	.align	4


	//----- nvinfo : EIATTR_CUDA_API_VERSION
	.align		4
        /*0000*/ 	.byte	0x04, 0x37
        /*0002*/ 	.short	(.L_7 - .L_6)
.L_6:
        /*0004*/ 	.word	0x00000082


	//----- nvinfo : EIATTR_KPARAM_INFO
	.align		4
.L_7:
        /*0008*/ 	.byte	0x04, 0x17
        /*000a*/ 	.short	(.L_9 - .L_8)
.L_8:
        /*000c*/ 	.word	0x00000000
        /*0010*/ 	.short	0x0004
        /*0012*/ 	.short	0x0018
        /*0014*/ 	.byte	0x00, 0xf5, 0x21, 0x00


	//----- nvinfo : EIATTR_KPARAM_INFO
	.align		4
.L_9:
        /*0018*/ 	.byte	0x04, 0x17
        /*001a*/ 	.short	(.L_11 - .L_10)
.L_10:
        /*001c*/ 	.word	0x00000000
        /*0020*/ 	.short	0x0003
        /*0022*/ 	.short	0x0010
        /*0024*/ 	.byte	0x00, 0xf5, 0x21, 0x00


	//----- nvinfo : EIATTR_KPARAM_INFO
	.align		4
.L_11:
        /*0028*/ 	.byte	0x04, 0x17
        /*002a*/ 	.short	(.L_13 - .L_12)
.L_12:
        /*002c*/ 	.word	0x00000000
        /*0030*/ 	.short	0x0002
        /*0032*/ 	.short	0x0008
        /*0034*/ 	.byte	0x00, 0xf0, 0x11, 0x00


	//----- nvinfo : EIATTR_KPARAM_INFO
	.align		4
.L_13:
        /*0038*/ 	.byte	0x04, 0x17
        /*003a*/ 	.short	(.L_15 - .L_14)
.L_14:
        /*003c*/ 	.word	0x00000000
        /*0040*/ 	.short	0x0001
        /*0042*/ 	.short	0x0004
        /*0044*/ 	.byte	0x00, 0xf0, 0x11, 0x00


	//----- nvinfo : EIATTR_KPARAM_INFO
	.align		4
.L_15:
        /*0048*/ 	.byte	0x04, 0x17
        /*004a*/ 	.short	(.L_17 - .L_16)
.L_16:
        /*004c*/ 	.word	0x00000000
        /*0050*/ 	.short	0x0000
        /*0052*/ 	.short	0x0000
        /*0054*/ 	.byte	0x00, 0xf0, 0x11, 0x00


	//----- nvinfo : EIATTR_SPARSE_MMA_MASK
	.align		4
.L_17:
        /*0058*/ 	.byte	0x03, 0x50
        /*005a*/ 	.short	0x0000


	//----- nvinfo : EIATTR_MAXREG_COUNT
	.align		4
        /*005c*/ 	.byte	0x03, 0x1b
        /*005e*/ 	.short	0x00ff


	//----- nvinfo : EIATTR_MERCURY_ISA_VERSION
	.align		4
        /*0060*/ 	.byte	0x03, 0x5f
        /*0062*/ 	.short	0x0101


	//----- nvinfo : EIATTR_VRC_CTA_INIT_COUNT
	.align		4
        /*0064*/ 	.byte	0x02, 0x4a
	.zero		1
	.zero		1


	//----- nvinfo : EIATTR_EXIT_INSTR_OFFSETS
	.align		4
        /*0068*/ 	.byte	0x04, 0x1c
        /*006a*/ 	.short	(.L_19 - .L_18)


	//   ....[0]....
.L_18:
        /*006c*/ 	.word	0x00000070


	//   ....[1]....
        /*0070*/ 	.word	0x00000680


	//   ....[2]....
        /*0074*/ 	.word	0x000009b0


	//   ....[3]....
        /*0078*/ 	.word	0x00000c00


	//   ....[4]....
        /*007c*/ 	.word	0x00000d00


	//   ....[5]....
        /*0080*/ 	.word	0x000012c0


	//   ....[6]....
        /*0084*/ 	.word	0x00001640


	//   ....[7]....
        /*0088*/ 	.word	0x000018d0


	//   ....[8]....
        /*008c*/ 	.word	0x000019e0


	//   ....[9]....
        /*0090*/ 	.word	0x00001df0


	//   ....[10]....
        /*0094*/ 	.word	0x00001f70


	//----- nvinfo : EIATTR_CRS_STACK_SIZE
	.align		4
.L_19:
        /*0098*/ 	.byte	0x04, 0x1e
        /*009a*/ 	.short	(.L_21 - .L_20)
.L_20:
        /*009c*/ 	.word	0x00000000


	//----- nvinfo : EIATTR_CBANK_PARAM_SIZE
	.align		4
.L_21:
        /*00a0*/ 	.byte	0x03, 0x19
        /*00a2*/ 	.short	0x0020


	//----- nvinfo : EIATTR_PARAM_CBANK
	.align		4
        /*00a4*/ 	.byte	0x04, 0x0a
        /*00a6*/ 	.short	(.L_23 - .L_22)
	.align		4
.L_22:
        /*00a8*/ 	.word	index@(.nv.constant0._Z12compute_CMACiiiP6float2S0_)
        /*00ac*/ 	.short	0x0380
        /*00ae*/ 	.short	0x0020


	//----- nvinfo : EIATTR_SW_WAR
	.align		4
.L_23:
        /*00b0*/ 	.byte	0x04, 0x36
        /*00b2*/ 	.short	(.L_25 - .L_24)
.L_24:
        /*00b4*/ 	.word	0x00000008
.L_25:


//--------------------- .nv.callgraph             --------------------------
	.section	.nv.callgraph,"",@"SHT_CUDA_CALLGRAPH"
	.align	4
	.sectionentsize	8
	.align		4
        /*0000*/ 	.word	0x00000000
	.align		4
        /*0004*/ 	.word	0xffffffff
	.align		4
        /*0008*/ 	.word	0x00000000
	.align		4
        /*000c*/ 	.word	0xfffffffe
	.align		4
        /*0010*/ 	.word	0x00000000
	.align		4
        /*0014*/ 	.word	0xfffffffd
	.align		4
        /*0018*/ 	.word	0x00000000
	.align		4
        /*001c*/ 	.word	0xfffffffc


//--------------------- .text._Z12compute_CMACiiiP6float2S0_ --------------------------
	.section	.text._Z12compute_CMACiiiP6float2S0_,"ax",@progbits
	.align	128
        .global         _Z12compute_CMACiiiP6float2S0_
        .type           _Z12compute_CMACiiiP6float2S0_,@function
        .size           _Z12compute_CMACiiiP6float2S0_,(.L_x_22 - _Z12compute_CMACiiiP6float2S0_)
        .other          _Z12compute_CMACiiiP6float2S0_,@"STO_CUDA_ENTRY STV_DEFAULT"
_Z12compute_CMACiiiP6float2S0_:
.text._Z12compute_CMACiiiP6float2S0_:
[----:B------:R-:W-:Y:S01]  /*0000*/  LDC R1, c[0x0][0x37c] ;  /* 0x0000df00ff017b82 */ /* 0x000fe20000000800 */
[----:B------:R-:W0:Y:S07]  /*0010*/  S2R R0, SR_TID.X ;  /* 0x0000000000007919 */ /* 0x000e2e0000002100 */
[----:B------:R-:W0:Y:S08]  /*0020*/  S2UR UR6, SR_CTAID.X ;  /* 0x00000000000679c3 */ /* 0x000e300000002500 */
[----:B------:R-:W1:Y:S01]  /*0030*/  LDC.64 R8, c[0x0][0x380] ;  /* 0x0000e000ff087b82 */ /* 0x000e620000000a00 */
[----:B0-----:R-:W-:-:S02]  /*0040*/  VIMNMX R2, PT, PT, R0, UR6, !PT ;  /* 0x0000000600027c48 */ /* 0x001fc4000ffe0100 */
[----:B-1----:R-:W-:-:S04]  /*0050*/  ISETP.GE.AND P0, PT, R8, 0x1, PT ;  /* 0x000000010800780c */ /* 0x002fc80003f06270 */
[----:B------:R-:W-:-:S13]  /*0060*/  ISETP.GE.OR P0, PT, R2, R9, !P0 ;  /* 0x000000090200720c */ /* 0x000fda0004706670 */
[----:B------:R-:W-:Y:S05]  /*0070*/  @P0 EXIT ;  /* 0x000000000000094d */ /* 0x000fea0003800000 */
[----:B------:R-:W0:Y:S01]  /*0080*/  LDC R4, c[0x0][0x388] ;  /* 0x0000e200ff047b82 */ /* 0x000e220000000800 */
[----:B------:R-:W1:Y:S01]  /*0090*/  LDCU.64 UR8, c[0x0][0x358] ;  /* 0x00006b00ff0877ac */ /* 0x000e620008000a00 */
[----:B------:R-:W-:Y:S02]  /*00a0*/  IMAD R2, R8, UR6, RZ ;  /* 0x0000000608027c24 */ /* 0x000fe4000f8e02ff */
[----:B------:R-:W-:Y:S01]  /*00b0*/  IMAD R3, R0, R8, RZ ;  /* 0x0000000800037224 */ /* 0x000fe200078e02ff */
[C---:B0-----:R-:W-:Y:S02]  /*00c0*/  ISETP.NE.AND P1, PT, R4.reuse, 0x43, PT ;  /* 0x000000430400780c */ /* 0x041fe40003f25270 */
[----:B------:R-:W-:-:S11]  /*00d0*/  ISETP.NE.AND P0, PT, R4, 0x41, PT ;  /* 0x000000410400780c */ /* 0x000fd60003f05270 */
[----:B-1----:R-:W-:Y:S05]  /*00e0*/  @!P1 BRA `(.L_x_0) ;  /* 0x0000001800409947 */ /* 0x002fea0003800000 */
[----:B------:R-:W-:Y:S02]  /*00f0*/  ISETP.NE.AND P1, PT, R4, 0x42, PT ;  /* 0x000000420400780c */ /* 0x000fe40003f25270 */
[----:B------:R-:W-:-:S11]  /*0100*/  ISETP.EQ.AND P0, PT, R0, UR6, !P0 ;  /* 0x0000000600007c0c */ /* 0x000fd6000c702270 */
[----:B------:R-:W-:Y:S05]  /*0110*/  @P1 BRA `(.L_x_1) ;  /* 0x0000000800fc1947 */ /* 0x000fea0003800000 */
[C---:B------:R-:W-:Y:S01]  /*0120*/  ISETP.GE.U32.AND P1, PT, R8.reuse, 0x8, PT ;  /* 0x000000080800780c */ /* 0x040fe20003f26070 */
[----:B------:R-:W-:Y:S01]  /*0130*/  HFMA2 R12, -RZ, RZ, 0, 0 ;  /* 0x00000000ff0c7431 */ /* 0x000fe200000001ff */
[----:B------:R-:W-:-:S04]  /*0140*/  LOP3.LUT R18, R8, 0x7, RZ, 0xc0, !PT ;  /* 0x0000000708127812 */ /* 0x000fc800078ec0ff */
[----:B------:R-:W-:-:S07]  /*0150*/  ISETP.NE.AND P0, PT, R18, RZ, PT ;  /* 0x000000ff1200720c */ /* 0x000fce0003f05270 */
[----:B------:R-:W-:Y:S06]  /*0160*/  @!P1 BRA `(.L_x_2) ;  /* 0x0000000400449947 */ /* 0x000fec0003800000 */
[----:B------:R-:W0:Y:S01]  /*0170*/  LDC.64 R6, c[0x0][0x390] ;  /* 0x0000e400ff067b82 */ /* 0x000e220000000a00 */
[----:B------:R-:W1:Y:S01]  /*0180*/  LDCU.64 UR4, c[0x0][0x398] ;  /* 0x00007300ff0477ac */ /* 0x000e620008000a00 */
[----:B------:R-:W-:Y:S01]  /*0190*/  IMAD R11, R9, UR6, R0 ;  /* 0x00000006090b7c24 */ /* 0x000fe2000f8e0200 */
[----:B------:R-:W-:-:S03]  /*01a0*/  LOP3.LUT R12, R8, 0x7ffffff8, RZ, 0xc0, !PT ;  /* 0x7ffffff8080c7812 */ /* 0x000fc600078ec0ff */
[----:B------:R-:W-:Y:S01]  /*01b0*/  IMAD R0, R11, R8, RZ ;  /* 0x000000080b007224 */ /* 0x000fe200078e02ff */
[----:B------:R-:W-:Y:S01]  /*01c0*/  IADD3 R13, PT, PT, -R12, RZ, RZ ;  /* 0x000000ff0c0d7210 */ /* 0x000fe20007ffe1ff */
[----:B-1----:R-:W-:-:S04]  /*01d0*/  UIADD3 UR4, UP0, UPT, UR4, 0x20, URZ ;  /* 0x0000002004047890 */ /* 0x002fc8000ff1e0ff */
[----:B------:R-:W-:Y:S01]  /*01e0*/  UIADD3.X UR5, UPT, UPT, URZ, UR5, URZ, UP0, !UPT ;  /* 0x00000005ff057290 */ /* 0x000fe200087fe4ff */
[----:B0-----:R-:W-:-:S04]  /*01f0*/  IMAD.WIDE.U32 R4, R2, 0x8, R6 ;  /* 0x0000000802047825 */ /* 0x001fc800078e0006 */
[----:B------:R-:W-:Y:S01]  /*0200*/  IMAD.WIDE.U32 R6, R3, 0x8, R6 ;  /* 0x0000000803067825 */ /* 0x000fe200078e0006 */
[----:B------:R-:W-:Y:S02]  /*0210*/  IADD3 R4, P1, PT, R4, 0x20, RZ ;  /* 0x0000002004047810 */ /* 0x000fe40007f3e0ff */
[----:B------:R-:W-:Y:S02]  /*0220*/  IADD3 R6, P2, PT, R6, 0x20, RZ ;  /* 0x0000002006067810 */ /* 0x000fe40007f5e0ff */
[----:B------:R-:W-:Y:S02]  /*0230*/  IADD3.X R5, PT, PT, RZ, R5, RZ, P1, !PT ;  /* 0x00000005ff057210 */ /* 0x000fe40000ffe4ff */
[----:B------:R-:W-:-:S09]  /*0240*/  IADD3.X R7, PT, PT, RZ, R7, RZ, P2, !PT ;  /* 0x00000007ff077210 */ /* 0x000fd200017fe4ff */
.L_x_3:
[----:B------:R-:W2:Y:S04]  /*0250*/  LDG.E.64 R14, desc[UR8][R4.64+-0x20] ;  /* 0xffffe008040e7981 */ /* 0x000ea8000c1e1b00 */
[----:B0-----:R-:W2:Y:S01]  /*0260*/  LDG.E.64 R16, desc[UR8][R6.64+-0x20] ;  /* 0xffffe00806107981 */ /* 0x001ea2000c1e1b00 */
[----:B------:R-:W-:Y:S02]  /*0270*/  MOV R10, UR4 ;  /* 0x00000004000a7c02 */ /* 0x000fe40008000f00 */
[----:B------:R-:W-:-:S03]  /*0280*/  MOV R11, UR5 ;  /* 0x00000005000b7c02 */ /* 0x000fc60008000f00 */
[----:B------:R-:W-:-:S04]  /*0290*/  IMAD.WIDE R10, R0, 0x8, R10 ;  /* 0x00000008000a7825 */ /* 0x000fc800078e020a */
[C---:B--2---:R-:W-:Y:S01]  /*02a0*/  FMUL R19, R15.reuse, R17 ;  /* 0x000000110f137220 */ /* 0x044fe20000400000 */
[----:B------:R-:W-:-:S03]  /*02b0*/  FMUL R20, R15, R16 ;  /* 0x000000100f147220 */ /* 0x000fc60000400000 */
[C---:B------:R-:W-:Y:S01]  /*02c0*/  FFMA R16, R14.reuse, R16, R19 ;  /* 0x000000100e107223 */ /* 0x040fe20000000013 */
[----:B------:R-:W-:-:S05]  /*02d0*/  FFMA R17, R14, R17, -R20 ;  /* 0x000000110e117223 */ /* 0x000fca0000000814 */
[----:B------:R0:W-:Y:S04]  /*02e0*/  STG.E.64 desc[UR8][R10.64+-0x20], R16 ;  /* 0xffffe0100a007986 */ /* 0x0001e8000c101b08 */
[----:B------:R-:W2:Y:S04]  /*02f0*/  LDG.E.64 R14, desc[UR8][R4.64+-0x18] ;  /* 0xffffe808040e7981 */ /* 0x000ea8000c1e1b00 */
[----:B------:R-:W2:Y:S02]  /*0300*/  LDG.E.64 R20, desc[UR8][R6.64+-0x18] ;  /* 0xffffe80806147981 */ /* 0x000ea4000c1e1b00 */
        /* <DEDUP_REMOVED lines=8> */
[----:B0-----:R-:W-:-:S03]  /*0390*/  FMUL R16, R15, R22 ;  /* 0x000000160f107220 */ /* 0x001fc60000400000 */
[C---:B------:R-:W-:Y:S01]  /*03a0*/  FFMA R22, R14.reuse, R22, R19 ;  /* 0x000000160e167223 */ /* 0x040fe20000000013 */
[----:B------:R-:W-:-:S05]  /*03b0*/  FFMA R23, R14, R23, -R16 ;  /* 0x000000170e177223 */ /* 0x000fca0000000810 */
[----:B------:R0:W-:Y:S04]  /*03c0*/  STG.E.64 desc[UR8][R10.64+-0x10], R22 ;  /* 0xfffff0160a007986 */ /* 0x0001e8000c101b08 */
[----:B------:R-:W2:Y:S04]  /*03d0*/  LDG.E.64 R14, desc[UR8][R4.64+-0x8] ;  /* 0xfffff808040e7981 */ /* 0x000ea8000c1e1b00 */
[----:B------:R-:W2:Y:S02]  /*03e0*/  LDG.E.64 R16, desc[UR8][R6.64+-0x8] ;  /* 0xfffff80806107981 */ /* 0x000ea4000c1e1b00 */
[C---:B--2---:R-:W-:Y:S01]  /*03f0*/  FMUL R19, R15.reuse, R17 ;  /* 0x000000110f137220 */ /* 0x044fe20000400000 */
[----:B-1----:R-:W-:-:S03]  /*0400*/  FMUL R20, R15, R16 ;  /* 0x000000100f147220 */ /* 0x002fc60000400000 */
        /* <DEDUP_REMOVED lines=24> */
[----:B------:R2:W3:Y:S04]  /*0590*/  LDG.E.64 R14, desc[UR8][R4.64+0x18] ;  /* 0x00001808040e7981 */ /* 0x0004e8000c1e1b00 */
[----:B------:R4:W3:Y:S01]  /*05a0*/  LDG.E.64 R20, desc[UR8][R6.64+0x18] ;  /* 0x0000180806147981 */ /* 0x0008e2000c1e1b00 */
[----:B------:R-:W-:Y:S02]  /*05b0*/  IADD3 R13, PT, PT, R13, 0x8, RZ ;  /* 0x000000080d0d7810 */ /* 0x000fe40007ffe0ff */
[----:B------:R-:W-:-:S02]  /*05c0*/  IADD3 R0, PT, PT, R0, 0x8, RZ ;  /* 0x0000000800007810 */ /* 0x000fc40007ffe0ff */
[----:B------:R-:W-:Y:S02]  /*05d0*/  ISETP.NE.AND P1, PT, R13, RZ, PT ;  /* 0x000000ff0d00720c */ /* 0x000fe40003f25270 */
[----:B--2---:R-:W-:Y:S02]  /*05e0*/  IADD3 R4, P2, PT, R4, 0x40, RZ ;  /* 0x0000004004047810 */ /* 0x004fe40007f5e0ff */
[----:B----4-:R-:W-:Y:S02]  /*05f0*/  IADD3 R6, P3, PT, R6, 0x40, RZ ;  /* 0x0000004006067810 */ /* 0x010fe40007f7e0ff */
[----:B------:R-:W-:Y:S02]  /*0600*/  IADD3.X R5, PT, PT, RZ, R5, RZ, P2, !PT ;  /* 0x00000005ff057210 */ /* 0x000fe400017fe4ff */
[----:B------:R-:W-:Y:S01]  /*0610*/  IADD3.X R7, PT, PT, RZ, R7, RZ, P3, !PT ;  /* 0x00000007ff077210 */ /* 0x000fe20001ffe4ff */
[C---:B---3--:R-:W-:Y:S01]  /*0620*/  FMUL R19, R15.reuse, R21 ;  /* 0x000000150f137220 */ /* 0x048fe20000400000 */
[----:B-1----:R-:W-:-:S03]  /*0630*/  FMUL R22, R15, R20 ;  /* 0x000000140f167220 */ /* 0x002fc60000400000 */
[C---:B------:R-:W-:Y:S01]  /*0640*/  FFMA R20, R14.reuse, R20, R19 ;  /* 0x000000140e147223 */ /* 0x040fe20000000013 */
[----:B------:R-:W-:-:S05]  /*0650*/  FFMA R21, R14, R21, -R22 ;  /* 0x000000150e157223 */ /* 0x000fca0000000816 */
[----:B------:R0:W-:Y:S01]  /*0660*/  STG.E.64 desc[UR8][R10.64+0x18], R20 ;  /* 0x000018140a007986 */ /* 0x0001e2000c101b08 */
[----:B------:R-:W-:Y:S05]  /*0670*/  @P1 BRA `(.L_x_3) ;  /* 0xfffffff800f41947 */ /* 0x000fea000383ffff */
.L_x_2:
[----:B------:R-:W-:Y:S05]  /*0680*/  @!P0 EXIT ;  /* 0x000000000000894d */ /* 0x000fea0003800000 */
[----:B------:R-:W-:Y:S02]  /*0690*/  ISETP.GE.U32.AND P1, PT, R18, 0x4, PT ;  /* 0x000000041200780c */ /* 0x000fe40003f26070 */
[----:B------:R-:W-:-:S04]  /*06a0*/  LOP3.LUT R13, R8, 0x3, RZ, 0xc0, !PT ;  /* 0x00000003080d7812 */ /* 0x000fc800078ec0ff */
[----:B------:R-:W-:-:S07]  /*06b0*/  ISETP.NE.AND P0, PT, R13, RZ, PT ;  /* 0x000000ff0d00720c */ /* 0x000fce0003f05270 */
[----:B------:R-:W-:Y:S06]  /*06c0*/  @!P1 BRA `(.L_x_4) ;  /* 0x0000000000b89947 */ /* 0x000fec0003800000 */
[----:B------:R-:W1:Y:S01]  /*06d0*/  LDC.64 R18, c[0x0][0x390] ;  /* 0x0000e400ff127b82 */ /* 0x000e620000000a00 */
[-C--:B------:R-:W-:Y:S02]  /*06e0*/  IADD3 R5, PT, PT, R2, R12.reuse, RZ ;  /* 0x0000000c02057210 */ /* 0x080fe40007ffe0ff */
[----:B------:R-:W-:-:S05]  /*06f0*/  IADD3 R0, PT, PT, R3, R12, RZ ;  /* 0x0000000c03007210 */ /* 0x000fca0007ffe0ff */
[----:B0-----:R-:W0:Y:S08]  /*0700*/  LDC.64 R10, c[0x0][0x390] ;  /* 0x0000e400ff0a7b82 */ /* 0x001e300000000a00 */
[----:B------:R-:W2:Y:S01]  /*0710*/  LDC.64 R6, c[0x0][0x398] ;  /* 0x0000e600ff067b82 */ /* 0x000ea20000000a00 */
[----:B-1----:R-:W-:-:S04]  /*0720*/  IMAD.WIDE.U32 R4, R5, 0x8, R18 ;  /* 0x0000000805047825 */ /* 0x002fc800078e0012 */
[----:B------:R-:W-:Y:S02]  /*0730*/  IMAD.WIDE.U32 R18, R0, 0x8, R18 ;  /* 0x0000000800127825 */ /* 0x000fe400078e0012 */
[----:B------:R-:W3:Y:S04]  /*0740*/  LDG.E.64 R4, desc[UR8][R4.64] ;  /* 0x0000000804047981 */ /* 0x000ee8000c1e1b00 */
[----:B------:R-:W3:Y:S01]  /*0750*/  LDG.E.64 R14, desc[UR8][R18.64] ;  /* 0x00000008120e7981 */ /* 0x000ee2000c1e1b00 */
[-C--:B------:R-:W-:Y:S02]  /*0760*/  IADD3 R23, P1, PT, R2, R12.reuse, RZ ;  /* 0x0000000c02177210 */ /* 0x080fe40007f3e0ff */
[----:B------:R-:W-:Y:S02]  /*0770*/  IADD3 R20, P2, PT, R3, R12, RZ ;  /* 0x0000000c03147210 */ /* 0x000fe40007f5e0ff */
[----:B------:R-:W-:-:S02]  /*0780*/  IADD3.X R24, PT, PT, RZ, RZ, RZ, P1, !PT ;  /* 0x000000ffff187210 */ /* 0x000fc40000ffe4ff */
[----:B------:R-:W-:Y:S01]  /*0790*/  IADD3.X R22, PT, PT, RZ, RZ, RZ, P2, !PT ;  /* 0x000000ffff167210 */ /* 0x000fe200017fe4ff */
[C---:B---3--:R-:W-:Y:S01]  /*07a0*/  FMUL R17, R5.reuse, R15 ;  /* 0x0000000f05117220 */ /* 0x048fe20000400000 */
[-C--:B------:R-:W-:Y:S01]  /*07b0*/  FMUL R21, R5, R14.reuse ;  /* 0x0000000e05157220 */ /* 0x080fe20000400000 */
[----:B------:R-:W-:Y:S02]  /*07c0*/  IMAD R5, R2, R9, R0 ;  /* 0x0000000902057224 */ /* 0x000fe400078e0200 */
[C---:B------:R-:W-:Y:S01]  /*07d0*/  FFMA R16, R4.reuse, R14, R17 ;  /* 0x0000000e04107223 */ /* 0x040fe20000000011 */
[-C--:B0-----:R-:W-:Y:S01]  /*07e0*/  LEA R14, P1, R23, R10.reuse, 0x3 ;  /* 0x0000000a170e7211 */ /* 0x081fe200078218ff */
[----:B------:R-:W-:Y:S01]  /*07f0*/  FFMA R17, R4, R15, -R21 ;  /* 0x0000000f04117223 */ /* 0x000fe20000000815 */
[----:B------:R-:W-:Y:S01]  /*0800*/  LEA R10, P2, R20, R10, 0x3 ;  /* 0x0000000a140a7211 */ /* 0x000fe200078418ff */
[----:B--2---:R-:W-:Y:S01]  /*0810*/  IMAD.WIDE R6, R5, 0x8, R6 ;  /* 0x0000000805067825 */ /* 0x004fe200078e0206 */
[----:B------:R-:W-:-:S02]  /*0820*/  LEA.HI.X R15, R23, R11, R24, 0x3, P1 ;  /* 0x0000000b170f7211 */ /* 0x000fc400008f1c18 */
[----:B------:R-:W-:Y:S02]  /*0830*/  LEA.HI.X R11, R20, R11, R22, 0x3, P2 ;  /* 0x0000000b140b7211 */ /* 0x000fe400010f1c16 */
        /* <DEDUP_REMOVED lines=16> */
[----:B0-----:R-:W2:Y:S01]  /*0940*/  LDG.E.64 R16, desc[UR8][R10.64+0x18] ;  /* 0x000018080a107981 */ /* 0x001ea2000c1e1b00 */
[----:B------:R-:W-:Y:S01]  /*0950*/  IADD3 R12, PT, PT, R12, 0x4, RZ ;  /* 0x000000040c0c7810 */ /* 0x000fe20007ffe0ff */
[C---:B--2---:R-:W-:Y:S01]  /*0960*/  FMUL R23, R5.reuse, R17 ;  /* 0x0000001105177220 */ /* 0x044fe20000400000 */
[----:B------:R-:W-:-:S03]  /*0970*/  FMUL R0, R5, R16 ;  /* 0x0000001005007220 */ /* 0x000fc60000400000 */
[C---:B------:R-:W-:Y:S01]  /*0980*/  FFMA R16, R4.reuse, R16, R23 ;  /* 0x0000001004107223 */ /* 0x040fe20000000017 */
[----:B------:R-:W-:-:S05]  /*0990*/  FFMA R17, R4, R17, -R0 ;  /* 0x0000001104117223 */ /* 0x000fca0000000800 */
[----:B------:R1:W-:Y:S02]  /*09a0*/  STG.E.64 desc[UR8][R6.64+0x18], R16 ;  /* 0x0000181006007986 */ /* 0x0003e4000c101b08 */
.L_x_4:
[----:B------:R-:W-:Y:S05]  /*09b0*/  @!P0 EXIT ;  /* 0x000000000000894d */ /* 0x000fea0003800000 */
[----:B------:R-:W-:Y:S02]  /*09c0*/  ISETP.NE.AND P1, PT, R13, 0x1, PT ;  /* 0x000000010d00780c */ /* 0x000fe40003f25270 */
[----:B------:R-:W-:-:S04]  /*09d0*/  LOP3.LUT R8, R8, 0x1, RZ, 0xc0, !PT ;  /* 0x0000000108087812 */ /* 0x000fc800078ec0ff */
[----:B------:R-:W-:-:S07]  /*09e0*/  ISETP.NE.U32.AND P0, PT, R8, 0x1, PT ;  /* 0x000000010800780c */ /* 0x000fce0003f05070 */
[----:B------:R-:W-:Y:S06]  /*09f0*/  @!P1 BRA `(.L_x_5) ;  /* 0x0000000000809947 */ /* 0x000fec0003800000 */
[----:B------:R-:W2:Y:S01]  /*0a00*/  LDC.64 R4, c[0x0][0x390] ;  /* 0x0000e400ff047b82 */ /* 0x000ea20000000a00 */
[-C--:B-1----:R-:W-:Y:S02]  /*0a10*/  IADD3 R19, PT, PT, R2, R12.reuse, RZ ;  /* 0x0000000c02137210 */ /* 0x082fe40007ffe0ff */
[----:B------:R-:W-:-:S05]  /*0a20*/  IADD3 R0, PT, PT, R3, R12, RZ ;  /* 0x0000000c03007210 */ /* 0x000fca0007ffe0ff */
[----:B------:R-:W1:Y:S08]  /*0a30*/  LDC.64 R6, c[0x0][0x390] ;  /* 0x0000e400ff067b82 */ /* 0x000e700000000a00 */
[----:B------:R-:W3:Y:S01]  /*0a40*/  LDC.64 R14, c[0x0][0x398] ;  /* 0x0000e600ff0e7b82 */ /* 0x000ee20000000a00 */
[----:B--2---:R-:W-:-:S04]  /*0a50*/  IMAD.WIDE.U32 R18, R19, 0x8, R4 ;  /* 0x0000000813127825 */ /* 0x004fc800078e0004 */
[----:B0-----:R-:W-:Y:S02]  /*0a60*/  IMAD.WIDE.U32 R20, R0, 0x8, R4 ;  /* 0x0000000800147825 */ /* 0x001fe400078e0004 */
[----:B------:R-:W2:Y:S04]  /*0a70*/  LDG.E.64 R4, desc[UR8][R18.64] ;  /* 0x0000000812047981 */ /* 0x000ea8000c1e1b00 */
[----:B------:R-:W2:Y:S01]  /*0a80*/  LDG.E.64 R10, desc[UR8][R20.64] ;  /* 0x00000008140a7981 */ /* 0x000ea2000c1e1b00 */
[-C--:B------:R-:W-:Y:S02]  /*0a90*/  IADD3 R8, P1, PT, R2, R12.reuse, RZ ;  /* 0x0000000c02087210 */ /* 0x080fe40007f3e0ff */
[----:B------:R-:W-:-:S04]  /*0aa0*/  IADD3 R22, P2, PT, R3, R12, RZ ;  /* 0x0000000c03167210 */ /* 0x000fc80007f5e0ff */
[----:B------:R-:W-:Y:S01]  /*0ab0*/  IADD3.X R23, PT, PT, RZ, RZ, RZ, P2, !PT ;  /* 0x000000ffff177210 */ /* 0x000fe200017fe4ff */
[C---:B--2---:R-:W-:Y:S01]  /*0ac0*/  FMUL R13, R5.reuse, R11 ;  /* 0x0000000b050d7220 */ /* 0x044fe20000400000 */
[-C--:B------:R-:W-:Y:S01]  /*0ad0*/  FMUL R17, R5, R10.reuse ;  /* 0x0000000a05117220 */ /* 0x080fe20000400000 */
[----:B------:R-:W-:Y:S02]  /*0ae0*/  IMAD R5, R2, R9, R0 ;  /* 0x0000000902057224 */ /* 0x000fe400078e0200 */
[C---:B------:R-:W-:Y:S01]  /*0af0*/  FFMA R16, R4.reuse, R10, R13 ;  /* 0x0000000a04107223 */ /* 0x040fe2000000000d */
[----:B------:R-:W-:Y:S01]  /*0b00*/  IADD3.X R13, PT, PT, RZ, RZ, RZ, P1, !PT ;  /* 0x000000ffff0d7210 */ /* 0x000fe20000ffe4ff */
[----:B------:R-:W-:Y:S01]  /*0b10*/  FFMA R17, R4, R11, -R17 ;  /* 0x0000000b04117223 */ /* 0x000fe20000000811 */
[-C--:B-1----:R-:W-:Y:S01]  /*0b20*/  LEA R10, P1, R8, R6.reuse, 0x3 ;  /* 0x00000006080a7211 */ /* 0x082fe200078218ff */
[----:B---3--:R-:W-:Y:S01]  /*0b30*/  IMAD.WIDE R14, R5, 0x8, R14 ;  /* 0x00000008050e7825 */ /* 0x008fe200078e020e */
[----:B------:R-:W-:-:S02]  /*0b40*/  LEA R6, P2, R22, R6, 0x3 ;  /* 0x0000000616067211 */ /* 0x000fc400078418ff */
[-C--:B------:R-:W-:Y:S02]  /*0b50*/  LEA.HI.X R11, R8, R7.reuse, R13, 0x3, P1 ;  /* 0x00000007080b7211 */ /* 0x080fe400008f1c0d */
[----:B------:R-:W-:Y:S01]  /*0b60*/  LEA.HI.X R7, R22, R7, R23, 0x3, P2 ;  /* 0x0000000716077211 */ /* 0x000fe200010f1c17 */
[----:B------:R2:W-:Y:S04]  /*0b70*/  STG.E.64 desc[UR8][R14.64], R16 ;  /* 0x000000100e007986 */ /* 0x0005e8000c101b08 */
[----:B------:R-:W3:Y:S04]  /*0b80*/  LDG.E.64 R10, desc[UR8][R10.64+0x8] ;  /* 0x000008080a0a7981 */ /* 0x000ee8000c1e1b00 */
[----:B------:R-:W3:Y:S01]  /*0b90*/  LDG.E.64 R6, desc[UR8][R6.64+0x8] ;  /* 0x0000080806067981 */ /* 0x000ee2000c1e1b00 */
[----:B------:R-:W-:Y:S01]  /*0ba0*/  IADD3 R12, PT, PT, R12, 0x2, RZ ;  /* 0x000000020c0c7810 */ /* 0x000fe20007ffe0ff */
[C---:B---3--:R-:W-:Y:S01]  /*0bb0*/  FMUL R5, R11.reuse, R7 ;  /* 0x000000070b057220 */ /* 0x048fe20000400000 */
[----:B------:R-:W-:-:S03]  /*0bc0*/  FMUL R0, R11, R6 ;  /* 0x000000060b007220 */ /* 0x000fc60000400000 */
[C---:B------:R-:W-:Y:S01]  /*0bd0*/  FFMA R4, R10.reuse, R6, R5 ;  /* 0x000000060a047223 */ /* 0x040fe20000000005 */
[----:B------:R-:W-:-:S05]  /*0be0*/  FFMA R5, R10, R7, -R0 ;  /* 0x000000070a057223 */ /* 0x000fca0000000800 */
[----:B------:R2:W-:Y:S02]  /*0bf0*/  STG.E.64 desc[UR8][R14.64+0x8], R4 ;  /* 0x000008040e007986 */ /* 0x0005e4000c101b08 */
.L_x_5:
[----:B------:R-:W-:Y:S05]  /*0c00*/  @P0 EXIT ;  /* 0x000000000000094d */ /* 0x000fea0003800000 */
[----:B-1----:R-:W1:Y:S01]  /*0c10*/  LDC.64 R6, c[0x0][0x390] ;  /* 0x0000e400ff067b82 */ /* 0x002e620000000a00 */
[-C--:B--2---:R-:W-:Y:S02]  /*0c20*/  IADD3 R5, PT, PT, R2, R12.reuse, RZ ;  /* 0x0000000c02057210 */ /* 0x084fe40007ffe0ff */
[----:B------:R-:W-:-:S05]  /*0c30*/  IADD3 R3, PT, PT, R3, R12, RZ ;  /* 0x0000000c03037210 */ /* 0x000fca0007ffe0ff */
[----:B0-----:R-:W0:Y:S01]  /*0c40*/  LDC.64 R10, c[0x0][0x398] ;  /* 0x0000e600ff0a7b82 */ /* 0x001e220000000a00 */
[----:B-1----:R-:W-:-:S04]  /*0c50*/  IMAD.WIDE.U32 R4, R5, 0x8, R6 ;  /* 0x0000000805047825 */ /* 0x002fc800078e0006 */
[----:B------:R-:W-:Y:S02]  /*0c60*/  IMAD.WIDE.U32 R6, R3, 0x8, R6 ;  /* 0x0000000803067825 */ /* 0x000fe400078e0006 */
[----:B------:R-:W2:Y:S04]  /*0c70*/  LDG.E.64 R4, desc[UR8][R4.64] ;  /* 0x0000000804047981 */ /* 0x000ea8000c1e1b00 */
[----:B------:R-:W2:Y:S01]  /*0c80*/  LDG.E.64 R6, desc[UR8][R6.64] ;  /* 0x0000000806067981 */ /* 0x000ea2000c1e1b00 */
[----:B------:R-:W-:-:S04]  /*0c90*/  IMAD R3, R2, R9, R3 ;  /* 0x0000000902037224 */ /* 0x000fc800078e0203 */
[----:B0-----:R-:W-:-:S04]  /*0ca0*/  IMAD.WIDE R2, R3, 0x8, R10 ;  /* 0x0000000803027825 */ /* 0x001fc800078e020a */
[C---:B--2---:R-:W-:Y:S01]  /*0cb0*/  FMUL R9, R5.reuse, R7 ;  /* 0x0000000705097220 */ /* 0x044fe20000400000 */
[----:B------:R-:W-:-:S03]  /*0cc0*/  FMUL R0, R5, R6 ;  /* 0x0000000605007220 */ /* 0x000fc60000400000 */
[C---:B------:R-:W-:Y:S01]  /*0cd0*/  FFMA R8, R4.reuse, R6, R9 ;  /* 0x0000000604087223 */ /* 0x040fe20000000009 */
[----:B------:R-:W-:-:S05]  /*0ce0*/  FFMA R9, R4, R7, -R0 ;  /* 0x0000000704097223 */ /* 0x000fca0000000800 */
[----:B------:R-:W-:Y:S01]  /*0cf0*/  STG.E.64 desc[UR8][R2.64], R8 ;  /* 0x0000000802007986 */ /* 0x000fe2000c101b08 */
[----:B------:R-:W-:Y:S05]  /*0d00*/  EXIT ;  /* 0x000000000000794d */ /* 0x000fea0003800000 */
.L_x_1:
[C---:B------:R-:W-:Y:S02]  /*0d10*/  ISETP.GE.U32.AND P1, PT, R8.reuse, 0x8, PT ;  /* 0x000000080800780c */ /* 0x040fe40003f26070 */
[----:B------:R-:W-:Y:S02]  /*0d20*/  LOP3.LUT R14, R8, 0x7, RZ, 0xc0, !PT ;  /* 0x00000007080e7812 */ /* 0x000fe400078ec0ff */
[----:B------:R-:W-:-:S09]  /*0d30*/  MOV R12, RZ ;  /* 0x000000ff000c7202 */ /* 0x000fd20000000f00 */
[----:B------:R-:W-:Y:S05]  /*0d40*/  @!P1 BRA `(.L_x_6) ;  /* 0x0000000400589947 */ /* 0x000fea0003800000 */
[----:B------:R-:W0:Y:S01]  /*0d50*/  LDC.64 R6, c[0x0][0x390] ;  /* 0x0000e400ff067b82 */ /* 0x000e220000000a00 */
[----:B------:R-:W1:Y:S01]  /*0d60*/  LDCU.64 UR4, c[0x0][0x398] ;  /* 0x00007300ff0477ac */ /* 0x000e620008000a00 */
[----:B------:R-:W-:Y:S01]  /*0d70*/  IMAD R9, R9, UR6, R0 ;  /* 0x0000000609097c24 */ /* 0x000fe2000f8e0200 */
[----:B------:R-:W-:Y:S02]  /*0d80*/  LOP3.LUT R12, R8, 0x7ffffff8, RZ, 0xc0, !PT ;  /* 0x7ffffff8080c7812 */ /* 0x000fe400078ec0ff */
[----:B------:R-:W-:Y:S01]  /*0d90*/  MOV R13, R3 ;  /* 0x00000003000d7202 */ /* 0x000fe20000000f00 */
[----:B------:R-:W-:Y:S01]  /*0da0*/  IMAD R0, R9, R8, RZ ;  /* 0x0000000809007224 */ /* 0x000fe200078e02ff */
[----:B------:R-:W-:Y:S01]  /*0db0*/  MOV R15, R2 ;  /* 0x00000002000f7202 */ /* 0x000fe20000000f00 */
[----:B------:R-:W2:Y:S01]  /*0dc0*/  LDC.64 R4, c[0x0][0x390] ;  /* 0x0000e400ff047b82 */ /* 0x000ea20000000a00 */
[----:B------:R-:W-:Y:S01]  /*0dd0*/  IADD3 R20, PT, PT, -R12, RZ, RZ ;  /* 0x000000ff0c147210 */ /* 0x000fe20007ffe1ff */
[----:B-1----:R-:W-:-:S04]  /*0de0*/  UIADD3 UR4, UP0, UPT, UR4, 0x20, URZ ;  /* 0x0000002004047890 */ /* 0x002fc8000ff1e0ff */
[----:B------:R-:W-:Y:S01]  /*0df0*/  UIADD3.X UR5, UPT, UPT, URZ, UR5, URZ, UP0, !UPT ;  /* 0x00000005ff057290 */ /* 0x000fe200087fe4ff */
[----:B0-----:R-:W-:-:S03]  /*0e00*/  IMAD.WIDE.U32 R6, R2, 0x8, R6 ;  /* 0x0000000802067825 */ /* 0x001fc600078e0006 */
[----:B------:R-:W-:-:S04]  /*0e10*/  IADD3 R6, P1, PT, R6, 0x20, RZ ;  /* 0x0000002006067810 */ /* 0x000fc80007f3e0ff */
[----:B------:R-:W-:-:S09]  /*0e20*/  IADD3.X R7, PT, PT, RZ, R7, RZ, P1, !PT ;  /* 0x00000007ff077210 */ /* 0x000fd20000ffe4ff */
.L_x_9:
[----:B------:R-:W-:Y:S01]  /*0e30*/  BSSY.RECONVERGENT B0, `(.L_x_7) ;  /* 0x0000040000007945 */ /* 0x000fe20003800200 */
[----:B------:R-:W-:-:S03]  /*0e40*/  IADD3 R20, PT, PT, R20, 0x8, RZ ;  /* 0x0000000814147810 */ /* 0x000fc60007ffe0ff */
[----:B0-----:R-:W-:Y:S05]  /*0e50*/  @!P0 BRA `(.L_x_8) ;  /* 0x0000000000f48947 */ /* 0x001fea0003800000 */
[----:B--2---:R-:W-:-:S04]  /*0e60*/  IMAD.WIDE.U32 R22, R15, 0x8, R4 ;  /* 0x000000080f167825 */ /* 0x004fc800078e0004 */
[----:B------:R-:W-:Y:S01]  /*0e70*/  IMAD.WIDE.U32 R10, R13, 0x8, R4 ;  /* 0x000000080d0a7825 */ /* 0x000fe200078e0004 */
[----:B------:R-:W2:Y:S04]  /*0e80*/  LDG.E.64 R16, desc[UR8][R22.64] ;  /* 0x0000000816107981 */ /* 0x000ea8000c1e1b00 */
[----:B------:R-:W2:Y:S01]  /*0e90*/  LDG.E.64 R18, desc[UR8][R10.64] ;  /* 0x000000080a127981 */ /* 0x000ea2000c1e1b00 */
        /* <DEDUP_REMOVED lines=56> */
[----:B------:R0:W-:Y:S02]  /*1220*/  STG.E.64 desc[UR8][R8.64+0x18], R22 ;  /* 0x0000181608007986 */ /* 0x0001e4000c101b08 */
.L_x_8:
[----:B------:R-:W-:Y:S05]  /*1230*/  BSYNC.RECONVERGENT B0 ;  /* 0x0000000000007941 */ /* 0x000fea0003800200 */
.L_x_7:
[----:B------:R-:W-:Y:S02]  /*1240*/  ISETP.NE.AND P2, PT, R20, RZ, PT ;  /* 0x000000ff1400720c */ /* 0x000fe40003f45270 */
[----:B------:R-:W-:Y:S02]  /*1250*/  IADD3 R6, P1, PT, R6, 0x40, RZ ;  /* 0x0000004006067810 */ /* 0x000fe40007f3e0ff */
[----:B------:R-:W-:Y:S02]  /*1260*/  IADD3 R15, PT, PT, R15, 0x8, RZ ;  /* 0x000000080f0f7810 */ /* 0x000fe40007ffe0ff */
[----:B------:R-:W-:Y:S02]  /*1270*/  IADD3.X R7, PT, PT, RZ, R7, RZ, P1, !PT ;  /* 0x00000007ff077210 */ /* 0x000fe40000ffe4ff */
[----:B------:R-:W-:Y:S02]  /*1280*/  IADD3 R13, PT, PT, R13, 0x8, RZ ;  /* 0x000000080d0d7810 */ /* 0x000fe40007ffe0ff */
[----:B------:R-:W-:-:S03]  /*1290*/  IADD3 R0, PT, PT, R0, 0x8, RZ ;  /* 0x0000000800007810 */ /* 0x000fc60007ffe0ff */
[----:B------:R-:W-:Y:S05]  /*12a0*/  @P2 BRA `(.L_x_9) ;  /* 0xfffffff800e02947 */ /* 0x000fea000383ffff */
.L_x_6:
[----:B------:R-:W-:-:S13]  /*12b0*/  ISETP.NE.AND P1, PT, R14, RZ, PT ;  /* 0x000000ff0e00720c */ /* 0x000fda0003f25270 */
[----:B------:R-:W-:Y:S05]  /*12c0*/  @!P1 EXIT ;  /* 0x000000000000994d */ /* 0x000fea0003800000 */
[----:B------:R-:W1:Y:S01]  /*12d0*/  LDC R0, c[0x0][0x380] ;  /* 0x0000e000ff007b82 */ /* 0x000e620000000800 */
[----:B------:R-:W-:Y:S02]  /*12e0*/  ISETP.GE.U32.AND P1, PT, R14, 0x4, PT ;  /* 0x000000040e00780c */ /* 0x000fe40003f26070 */
[----:B-1----:R-:W-:-:S11]  /*12f0*/  LOP3.LUT R16, R0, 0x3, RZ, 0xc0, !PT ;  /* 0x0000000300107812 */ /* 0x002fd600078ec0ff */
[----:B------:R-:W-:Y:S05]  /*1300*/  @!P1 BRA `(.L_x_10) ;  /* 0x0000000000c89947 */ /* 0x000fea0003800000 */
[----:B------:R-:W-:Y:S04]  /*1310*/  BSSY.RECONVERGENT B0, `(.L_x_11) ;  /* 0x0000030000007945 */ /* 0x000fe80003800200 */
[----:B------:R-:W-:Y:S05]  /*1320*/  @!P0 BRA `(.L_x_12) ;  /* 0x0000000000b88947 */ /* 0x000fea0003800000 */
[----:B------:R-:W1:Y:S01]  /*1330*/  LDC.64 R10, c[0x0][0x390] ;  /* 0x0000e400ff0a7b82 */ /* 0x000e620000000a00 */
[-C--:B--2---:R-:W-:Y:S01]  /*1340*/  IADD3 R5, PT, PT, R2, R12.reuse, RZ ;  /* 0x0000000c02057210 */ /* 0x084fe20007ffe0ff */
[----:B------:R-:W2:Y:S01]  /*1350*/  LDCU UR4, c[0x0][0x384] ;  /* 0x00007080ff0477ac */ /* 0x000ea20008000800 */
[----:B------:R-:W-:-:S05]  /*1360*/  IADD3 R13, PT, PT, R3, R12, RZ ;  /* 0x0000000c030d7210 */ /* 0x000fca0007ffe0ff */
[----:B0-----:R-:W0:Y:S08]  /*1370*/  LDC.64 R8, c[0x0][0x390] ;  /* 0x0000e400ff087b82 */ /* 0x001e300000000a00 */
[----:B------:R-:W3:Y:S01]  /*1380*/  LDC.64 R6, c[0x0][0x398] ;  /* 0x0000e600ff067b82 */ /* 0x000ee20000000a00 */
[----:B-1----:R-:W-:-:S04]  /*1390*/  IMAD.WIDE.U32 R4, R5, 0x8, R10 ;  /* 0x0000000805047825 */ /* 0x002fc800078e000a */
[----:B------:R-:W-:Y:S02]  /*13a0*/  IMAD.WIDE.U32 R10, R13, 0x8, R10 ;  /* 0x000000080d0a7825 */ /* 0x000fe400078e000a */
[----:B------:R-:W4:Y:S04]  /*13b0*/  LDG.E.64 R4, desc[UR8][R4.64] ;  /* 0x0000000804047981 */ /* 0x000f28000c1e1b00 */
[----:B------:R-:W4:Y:S01]  /*13c0*/  LDG.E.64 R10, desc[UR8][R10.64] ;  /* 0x000000080a0a7981 */ /* 0x000f22000c1e1b00 */
[CC--:B------:R-:W-:Y:S01]  /*13d0*/  IADD3 R19, P1, PT, R2.reuse, R12.reuse, RZ ;  /* 0x0000000c02137210 */ /* 0x0c0fe20007f3e0ff */
[----:B--2---:R-:W-:Y:S01]  /*13e0*/  IMAD R13, R2, UR4, R13 ;  /* 0x00000004020d7c24 */ /* 0x004fe2000f8e020d */
[----:B------:R-:W-:Y:S02]  /*13f0*/  IADD3 R18, P2, PT, R3, R12, RZ ;  /* 0x0000000c03127210 */ /* 0x000fe40007f5e0ff */
[----:B------:R-:W-:Y:S01]  /*1400*/  IADD3.X R20, PT, PT, RZ, RZ, RZ, P1, !PT ;  /* 0x000000ffff147210 */ /* 0x000fe20000ffe4ff */
[----:B---3--:R-:W-:-:S04]  /*1410*/  IMAD.WIDE R6, R13, 0x8, R6 ;  /* 0x000000080d067825 */ /* 0x008fc800078e0206 */
[CC--:B----4-:R-:W-:Y:S01]  /*1420*/  FMUL R15, R5.reuse, R11.reuse ;  /* 0x0000000b050f7220 */ /* 0x0d0fe20000400000 */
[-C--:B------:R-:W-:Y:S01]  /*1430*/  FMUL R17, R5, R10.reuse ;  /* 0x0000000a05117220 */ /* 0x080fe20000400000 */
[----:B------:R-:W-:Y:S02]  /*1440*/  IADD3.X R5, PT, PT, RZ, RZ, RZ, P2, !PT ;  /* 0x000000ffff057210 */ /* 0x000fe400017fe4ff */
[C---:B------:R-:W-:Y:S01]  /*1450*/  FFMA R14, R4.reuse, R10, R15 ;  /* 0x0000000a040e7223 */ /* 0x040fe2000000000f */
[CC--:B0-----:R-:W-:Y:S01]  /*1460*/  LEA R10, P1, R19.reuse, R8.reuse, 0x3 ;  /* 0x00000008130a7211 */ /* 0x0c1fe200078218ff */
[----:B------:R-:W-:Y:S01]  /*1470*/  FFMA R15, R4, R11, -R17 ;  /* 0x0000000b040f7223 */ /* 0x000fe20000000811 */
[C---:B------:R-:W-:Y:S02]  /*1480*/  LEA R8, P2, R18.reuse, R8, 0x3 ;  /* 0x0000000812087211 */ /* 0x040fe400078418ff */
[-C--:B------:R-:W-:Y:S02]  /*1490*/  LEA.HI.X R11, R19, R9.reuse, R20, 0x3, P1 ;  /* 0x00000009130b7211 */ /* 0x080fe400008f1c14 */
[----:B------:R-:W-:Y:S01]  /*14a0*/  LEA.HI.X R9, R18, R9, R5, 0x3, P2 ;  /* 0x0000000912097211 */ /* 0x000fe200010f1c05 */
        /* <DEDUP_REMOVED lines=22> */
.L_x_12:
[----:B------:R-:W-:Y:S05]  /*1610*/  BSYNC.RECONVERGENT B0 ;  /* 0x0000000000007941 */ /* 0x000fea0003800200 */
.L_x_11:
[----:B------:R-:W-:-:S07]  /*1620*/  IADD3 R12, PT, PT, R12, 0x4, RZ ;  /* 0x000000040c0c7810 */ /* 0x000fce0007ffe0ff */
.L_x_10:
[----:B------:R-:W-:-:S13]  /*1630*/  ISETP.NE.AND P1, PT, R16, RZ, PT ;  /* 0x000000ff1000720c */ /* 0x000fda0003f25270 */
[----:B------:R-:W-:Y:S05]  /*1640*/  @!P1 EXIT ;  /* 0x000000000000994d */ /* 0x000fea0003800000 */
[----:B------:R-:W-:-:S13]  /*1650*/  ISETP.NE.AND P1, PT, R16, 0x1, PT ;  /* 0x000000011000780c */ /* 0x000fda0003f25270 */
[----:B------:R-:W-:Y:S05]  /*1660*/  @!P1 BRA `(.L_x_13) ;  /* 0x0000000000909947 */ /* 0x000fea0003800000 */
[----:B------:R-:W-:Y:S04]  /*1670*/  BSSY.RECONVERGENT B0, `(.L_x_14) ;  /* 0x0000022000007945 */ /* 0x000fe80003800200 */
[----:B------:R-:W-:Y:S05]  /*1680*/  @!P0 BRA `(.L_x_15) ;  /* 0x0000000000808947 */ /* 0x000fea0003800000 */
[----:B--2---:R-:W0:Y:S01]  /*1690*/  LDC.64 R4, c[0x0][0x390] ;  /* 0x0000e400ff047b82 */ /* 0x004e220000000a00 */
[-C--:B------:R-:W-:Y:S01]  /*16a0*/  IADD3 R13, PT, PT, R3, R12.reuse, RZ ;  /* 0x0000000c030d7210 */ /* 0x080fe20007ffe0ff */
[----:B------:R-:W1:Y:S01]  /*16b0*/  LDCU UR4, c[0x0][0x384] ;  /* 0x00007080ff0477ac */ /* 0x000e620008000800 */
[----:B------:R-:W-:-:S05]  /*16c0*/  IADD3 R17, PT, PT, R2, R12, RZ ;  /* 0x0000000c02117210 */ /* 0x000fca0007ffe0ff */
[----:B---3--:R-:W2:Y:S08]  /*16d0*/  LDC.64 R6, c[0x0][0x390] ;  /* 0x0000e400ff067b82 */ /* 0x008eb00000000a00 */
[----:B------:R-:W3:Y:S01]  /*16e0*/  LDC.64 R10, c[0x0][0x398] ;  /* 0x0000e600ff0a7b82 */ /* 0x000ee20000000a00 */
[----:B0-----:R-:W-:-:S04]  /*16f0*/  IMAD.WIDE.U32 R8, R13, 0x8, R4 ;  /* 0x000000080d087825 */ /* 0x001fc800078e0004 */
[----:B------:R-:W-:Y:S02]  /*1700*/  IMAD.WIDE.U32 R16, R17, 0x8, R4 ;  /* 0x0000000811107825 */ /* 0x000fe400078e0004 */
[----:B------:R-:W4:Y:S04]  /*1710*/  LDG.E.64 R8, desc[UR8][R8.64] ;  /* 0x0000000808087981 */ /* 0x000f28000c1e1b00 */
[----:B------:R0:W4:Y:S01]  /*1720*/  LDG.E.64 R4, desc[UR8][R16.64] ;  /* 0x0000000810047981 */ /* 0x000122000c1e1b00 */
[CC--:B------:R-:W-:Y:S02]  /*1730*/  IADD3 R18, P1, PT, R2.reuse, R12.reuse, RZ ;  /* 0x0000000c02127210 */ /* 0x0c0fe40007f3e0ff */
[----:B------:R-:W-:Y:S02]  /*1740*/  IADD3 R20, P2, PT, R3, R12, RZ ;  /* 0x0000000c03147210 */ /* 0x000fe40007f5e0ff */
[----:B------:R-:W-:Y:S01]  /*1750*/  IADD3.X R19, PT, PT, RZ, RZ, RZ, P1, !PT ;  /* 0x000000ffff137210 */ /* 0x000fe20000ffe4ff */
[----:B-1----:R-:W-:Y:S01]  /*1760*/  IMAD R13, R2, UR4, R13 ;  /* 0x00000004020d7c24 */ /* 0x002fe2000f8e020d */
[----:B0-----:R-:W-:-:S03]  /*1770*/  IADD3.X R16, PT, PT, RZ, RZ, RZ, P2, !PT ;  /* 0x000000ffff107210 */ /* 0x001fc600017fe4ff */
[----:B---3--:R-:W-:-:S04]  /*1780*/  IMAD.WIDE R10, R13, 0x8, R10 ;  /* 0x000000080d0a7825 */ /* 0x008fc800078e020a */
[C---:B----4-:R-:W-:Y:S01]  /*1790*/  FMUL R15, R5.reuse, R9 ;  /* 0x00000009050f7220 */ /* 0x050fe20000400000 */
[----:B------:R-:W-:-:S03]  /*17a0*/  FMUL R5, R5, R8 ;  /* 0x0000000805057220 */ /* 0x000fc60000400000 */
[----:B------:R-:W-:Y:S01]  /*17b0*/  FFMA R14, R4, R8, R15 ;  /* 0x00000008040e7223 */ /* 0x000fe2000000000f */
[-C--:B--2---:R-:W-:Y:S02]  /*17c0*/  LEA R8, P1, R18, R6.reuse, 0x3 ;  /* 0x0000000612087211 */ /* 0x084fe400078218ff */
[----:B------:R-:W-:Y:S01]  /*17d0*/  LEA R6, P2, R20, R6, 0x3 ;  /* 0x0000000614067211 */ /* 0x000fe200078418ff */
[----:B------:R-:W-:Y:S01]  /*17e0*/  FFMA R15, R4, R9, -R5 ;  /* 0x00000009040f7223 */ /* 0x000fe20000000805 */
[-C--:B------:R-:W-:Y:S02]  /*17f0*/  LEA.HI.X R9, R18, R7.reuse, R19, 0x3, P1 ;  /* 0x0000000712097211 */ /* 0x080fe400008f1c13 */
        /* <DEDUP_REMOVED lines=8> */
[----:B------:R1:W-:Y:S02]  /*1880*/  STG.E.64 desc[UR8][R10.64+0x8], R4 ;  /* 0x000008040a007986 */ /* 0x0003e4000c101b08 */
.L_x_15:
[----:B------:R-:W-:Y:S05]  /*1890*/  BSYNC.RECONVERGENT B0 ;  /* 0x0000000000007941 */ /* 0x000fea0003800200 */
.L_x_14:
[----:B------:R-:W-:-:S07]  /*18a0*/  IADD3 R12, PT, PT, R12, 0x2, RZ ;  /* 0x000000020c0c7810 */ /* 0x000fce0007ffe0ff */
.L_x_13:
[----:B------:R-:W-:-:S04]  /*18b0*/  LOP3.LUT R0, R0, 0x1, RZ, 0xc0, !PT ;  /* 0x0000000100007812 */ /* 0x000fc800078ec0ff */
[----:B------:R-:W-:-:S13]  /*18c0*/  ISETP.NE.U32.OR P0, PT, R0, 0x1, !P0 ;  /* 0x000000010000780c */ /* 0x000fda0004705470 */
[----:B------:R-:W-:Y:S05]  /*18d0*/  @P0 EXIT ;  /* 0x000000000000094d */ /* 0x000fea0003800000 */
[----:B---3--:R-:W3:Y:S01]  /*18e0*/  LDC.64 R6, c[0x0][0x390] ;  /* 0x0000e400ff067b82 */ /* 0x008ee20000000a00 */
[-C--:B-12---:R-:W-:Y:S01]  /*18f0*/  IADD3 R5, PT, PT, R2, R12.reuse, RZ ;  /* 0x0000000c02057210 */ /* 0x086fe20007ffe0ff */
[----:B------:R-:W1:Y:S01]  /*1900*/  LDCU UR4, c[0x0][0x384] ;  /* 0x00007080ff0477ac */ /* 0x000e620008000800 */
[----:B------:R-:W-:-:S05]  /*1910*/  IADD3 R3, PT, PT, R3, R12, RZ ;  /* 0x0000000c03037210 */ /* 0x000fca0007ffe0ff */
[----:B0-----:R-:W0:Y:S01]  /*1920*/  LDC.64 R8, c[0x0][0x398] ;  /* 0x0000e600ff087b82 */ /* 0x001e220000000a00 */
[----:B---3--:R-:W-:-:S04]  /*1930*/  IMAD.WIDE.U32 R4, R5, 0x8, R6 ;  /* 0x0000000805047825 */ /* 0x008fc800078e0006 */
[----:B------:R-:W-:Y:S02]  /*1940*/  IMAD.WIDE.U32 R6, R3, 0x8, R6 ;  /* 0x0000000803067825 */ /* 0x000fe400078e0006 */
[----:B------:R-:W2:Y:S04]  /*1950*/  LDG.E.64 R4, desc[UR8][R4.64] ;  /* 0x0000000804047981 */ /* 0x000ea8000c1e1b00 */
[----:B------:R-:W2:Y:S01]  /*1960*/  LDG.E.64 R6, desc[UR8][R6.64] ;  /* 0x0000000806067981 */ /* 0x000ea2000c1e1b00 */
[----:B-1----:R-:W-:-:S04]  /*1970*/  IMAD R3, R2, UR4, R3 ;  /* 0x0000000402037c24 */ /* 0x002fc8000f8e0203 */
[----:B0-----:R-:W-:-:S04]  /*1980*/  IMAD.WIDE R2, R3, 0x8, R8 ;  /* 0x0000000803027825 */ /* 0x001fc800078e0208 */
[C---:B--2---:R-:W-:Y:S01]  /*1990*/  FMUL R11, R5.reuse, R7 ;  /* 0x00000007050b7220 */ /* 0x044fe20000400000 */
[----:B------:R-:W-:-:S03]  /*19a0*/  FMUL R0, R5, R6 ;  /* 0x0000000605007220 */ /* 0x000fc60000400000 */
[C---:B------:R-:W-:Y:S01]  /*19b0*/  FFMA R8, R4.reuse, R6, R11 ;  /* 0x0000000604087223 */ /* 0x040fe2000000000b */
[----:B------:R-:W-:-:S05]  /*19c0*/  FFMA R9, R4, R7, -R0 ;  /* 0x0000000704097223 */ /* 0x000fca0000000800 */
[----:B------:R-:W-:Y:S01]  /*19d0*/  STG.E.64 desc[UR8][R2.64], R8 ;  /* 0x0000000802007986 */ /* 0x000fe2000c101b08 */
[----:B------:R-:W-:Y:S05]  /*19e0*/  EXIT ;  /* 0x000000000000794d */ /* 0x000fea0003800000 */
.L_x_0:
[C---:B------:R-:W-:Y:S01]  /*19f0*/  ISETP.GE.U32.AND P1, PT, R8.reuse, 0x4, PT ;  /* 0x000000040800780c */ /* 0x040fe20003f26070 */
[----:B------:R-:W-:Y:S01]  /*1a00*/  HFMA2 R5, -RZ, RZ, 0, 0 ;  /* 0x00000000ff057431 */ /* 0x000fe200000001ff */
[----:B------:R-:W-:-:S11]  /*1a10*/  LOP3.LUT R4, R8, 0x3, RZ, 0xc0, !PT ;  /* 0x0000000308047812 */ /* 0x000fd600078ec0ff */
[----:B------:R-:W-:Y:S05]  /*1a20*/  @!P1 BRA `(.L_x_16) ;  /* 0x0000000000ec9947 */ /* 0x000fea0003800000 */
[----:B------:R-:W0:Y:S01]  /*1a30*/  LDC.64 R6, c[0x0][0x390] ;  /* 0x0000e400ff067b82 */ /* 0x000e220000000a00 */
[----:B------:R-:W1:Y:S01]  /*1a40*/  LDCU.64 UR4, c[0x0][0x398] ;  /* 0x00007300ff0477ac */ /* 0x000e620008000a00 */
[----:B------:R-:W-:Y:S01]  /*1a50*/  IMAD R9, R9, UR6, R0 ;  /* 0x0000000609097c24 */ /* 0x000fe2000f8e0200 */
[----:B------:R-:W-:Y:S02]  /*1a60*/  LOP3.LUT R5, R8, 0x7ffffffc, RZ, 0xc0, !PT ;  /* 0x7ffffffc08057812 */ /* 0x000fe400078ec0ff */
[----:B------:R-:W-:-:S03]  /*1a70*/  ISETP.NE.OR P0, PT, R0, UR6, !P0 ;  /* 0x0000000600007c0c */ /* 0x000fc6000c705670 */
[----:B------:R-:W2:Y:S01]  /*1a80*/  LDC.64 R10, c[0x0][0x390] ;  /* 0x0000e400ff0a7b82 */ /* 0x000ea20000000a00 */
[----:B-1----:R-:W-:-:S04]  /*1a90*/  UIADD3 UR4, UP0, UPT, UR4, 0x10, URZ ;  /* 0x0000001004047890 */ /* 0x002fc8000ff1e0ff */
[----:B------:R-:W-:Y:S01]  /*1aa0*/  UIADD3.X UR5, UPT, UPT, URZ, UR5, URZ, UP0, !UPT ;  /* 0x00000005ff057290 */ /* 0x000fe200087fe4ff */
[----:B0-----:R-:W-:-:S03]  /*1ab0*/  IMAD.WIDE.U32 R6, R2, 0x8, R6 ;  /* 0x0000000802067825 */ /* 0x001fc600078e0006 */
[----:B------:R-:W-:Y:S01]  /*1ac0*/  IADD3 R12, P1, PT, R6, 0x18, RZ ;  /* 0x00000018060c7810 */ /* 0x000fe20007f3e0ff */
[----:B------:R-:W-:Y:S01]  /*1ad0*/  IMAD R6, R9, R8, RZ ;  /* 0x0000000809067224 */ /* 0x000fe200078e02ff */
[----:B------:R-:W-:Y:S02]  /*1ae0*/  MOV R8, R2 ;  /* 0x0000000200087202 */ /* 0x000fe40000000f00 */
[----:B------:R-:W-:Y:S02]  /*1af0*/  IADD3.X R13, PT, PT, RZ, R7, RZ, P1, !PT ;  /* 0x00000007ff0d7210 */ /* 0x000fe40000ffe4ff */
[----:B------:R-:W-:Y:S02]  /*1b00*/  MOV R7, R3 ;  /* 0x0000000300077202 */ /* 0x000fe40000000f00 */
[----:B--2---:R-:W-:-:S07]  /*1b10*/  IADD3 R9, PT, PT, -R5, RZ, RZ ;  /* 0x000000ff05097210 */ /* 0x004fce0007ffe1ff */
.L_x_19:
[----:B------:R-:W-:Y:S01]  /*1b20*/  BSSY.RECONVERGENT B0, `(.L_x_17) ;  /* 0x0000024000007945 */ /* 0x000fe20003800200 */
[----:B------:R-:W-:-:S03]  /*1b30*/  IADD3 R9, PT, PT, R9, 0x4, RZ ;  /* 0x0000000409097810 */ /* 0x000fc60007ffe0ff */
[----:B0-----:R-:W-:Y:S05]  /*1b40*/  @!P0 BRA `(.L_x_18) ;  /* 0x0000000000848947 */ /* 0x001fea0003800000 */
[----:B------:R-:W-:-:S04]  /*1b50*/  IMAD.WIDE.U32 R20, R8, 0x8, R10 ;  /* 0x0000000808147825 */ /* 0x000fc800078e000a */
        /* <DEDUP_REMOVED lines=32> */
.L_x_18:
[----:B------:R-:W-:Y:S05]  /*1d60*/  BSYNC.RECONVERGENT B0 ;  /* 0x0000000000007941 */ /* 0x000fea0003800200 */
.L_x_17:
[----:B------:R-:W-:Y:S02]  /*1d70*/  ISETP.NE.AND P2, PT, R9, RZ, PT ;  /* 0x000000ff0900720c */ /* 0x000fe40003f45270 */
[----:B------:R-:W-:Y:S02]  /*1d80*/  IADD3 R12, P1, PT, R12, 0x20, RZ ;  /* 0x000000200c0c7810 */ /* 0x000fe40007f3e0ff */
[----:B------:R-:W-:Y:S02]  /*1d90*/  IADD3 R8, PT, PT, R8, 0x4, RZ ;  /* 0x0000000408087810 */ /* 0x000fe40007ffe0ff */
[----:B------:R-:W-:Y:S02]  /*1da0*/  IADD3.X R13, PT, PT, RZ, R13, RZ, P1, !PT ;  /* 0x0000000dff0d7210 */ /* 0x000fe40000ffe4ff */
[----:B------:R-:W-:Y:S02]  /*1db0*/  IADD3 R7, PT, PT, R7, 0x4, RZ ;  /* 0x0000000407077810 */ /* 0x000fe40007ffe0ff */
[----:B------:R-:W-:-:S03]  /*1dc0*/  IADD3 R6, PT, PT, R6, 0x4, RZ ;  /* 0x0000000406067810 */ /* 0x000fc60007ffe0ff */
[----:B------:R-:W-:Y:S05]  /*1dd0*/  @P2 BRA `(.L_x_19) ;  /* 0xfffffffc00502947 */ /* 0x000fea000383ffff */
.L_x_16:
[----:B------:R-:W-:-:S13]  /*1de0*/  ISETP.NE.AND P0, PT, R4, RZ, PT ;  /* 0x000000ff0400720c */ /* 0x000fda0003f05270 */
[----:B------:R-:W-:Y:S05]  /*1df0*/  @!P0 EXIT ;  /* 0x000000000000894d */ /* 0x000fea0003800000 */
[----:B------:R-:W1:Y:S01]  /*1e00*/  LDC R8, c[0x0][0x388] ;  /* 0x0000e200ff087b82 */ /* 0x000e620000000800 */
[-C--:B------:R-:W-:Y:S02]  /*1e10*/  IADD3 R11, PT, PT, R3, R5.reuse, RZ ;  /* 0x00000005030b7210 */ /* 0x080fe40007ffe0ff */
[----:B------:R-:W-:-:S05]  /*1e20*/  IADD3 R13, PT, PT, R2, R5, RZ ;  /* 0x00000005020d7210 */ /* 0x000fca0007ffe0ff */
[----:B------:R-:W2:Y:S01]  /*1e30*/  LDC.64 R6, c[0x0][0x380] ;  /* 0x0000e000ff067b82 */ /* 0x000ea20000000a00 */
[----:B-1----:R-:W-:-:S04]  /*1e40*/  ISETP.NE.AND P0, PT, R8, 0x41, PT ;  /* 0x000000410800780c */ /* 0x002fc80003f05270 */
[----:B------:R-:W-:Y:S01]  /*1e50*/  ISETP.NE.OR P0, PT, R0, UR6, !P0 ;  /* 0x0000000600007c0c */ /* 0x000fe2000c705670 */
[----:B--2---:R-:W-:-:S04]  /*1e60*/  IMAD R0, R7, UR6, R0 ;  /* 0x0000000607007c24 */ /* 0x004fc8000f8e0200 */
[----:B------:R-:W-:Y:S01]  /*1e70*/  IMAD R9, R0, R6, R5 ;  /* 0x0000000600097224 */ /* 0x000fe200078e0205 */
[----:B------:R-:W-:-:S07]  /*1e80*/  IADD3 R0, PT, PT, -R4, RZ, RZ ;  /* 0x000000ff04007210 */ /* 0x000fce0007ffe1ff */
.L_x_20:
[----:B-1----:R-:W1:Y:S08]  /*1e90*/  LDC.64 R4, c[0x0][0x390] ;  /* 0x0000e400ff047b82 */ /* 0x002e700000000a00 */
[----:B------:R-:W2:Y:S01]  /*1ea0*/  LDC.64 R6, c[0x0][0x398] ;  /* 0x0000e600ff067b82 */ /* 0x000ea20000000a00 */
[----:B-1----:R-:W-:-:S04]  /*1eb0*/  @P0 IMAD.WIDE.U32 R2, R13, 0x8, R4 ;  /* 0x000000080d020825 */ /* 0x002fc800078e0004 */
[----:B------:R-:W-:Y:S02]  /*1ec0*/  @P0 IMAD.WIDE.U32 R4, R11, 0x8, R4 ;  /* 0x000000080b040825 */ /* 0x000fe400078e0004 */
[----:B------:R-:W3:Y:S04]  /*1ed0*/  @P0 LDG.E.64 R2, desc[UR8][R2.64] ;  /* 0x0000000802020981 */ /* 0x000ee8000c1e1b00 */
[----:B------:R-:W3:Y:S01]  /*1ee0*/  @P0 LDG.E.64 R4, desc[UR8][R4.64] ;  /* 0x0000000804040981 */ /* 0x000ee2000c1e1b00 */
[----:B------:R-:W-:Y:S01]  /*1ef0*/  IADD3 R0, PT, PT, R0, 0x1, RZ ;  /* 0x0000000100007810 */ /* 0x000fe20007ffe0ff */
[----:B--2---:R-:W-:-:S03]  /*1f00*/  @P0 IMAD.WIDE R6, R9, 0x8, R6 ;  /* 0x0000000809060825 */ /* 0x004fc600078e0206 */
[----:B------:R-:W-:Y:S01]  /*1f10*/  ISETP.NE.AND P1, PT, R0, RZ, PT ;  /* 0x000000ff0000720c */ /* 0x000fe20003f25270 */
[C---:B---3--:R-:W-:Y:S01]  /*1f20*/  @P0 FMUL R15, R3.reuse, R5 ;  /* 0x00000005030f0220 */ /* 0x048fe20000400000 */
[----:B------:R-:W-:-:S03]  /*1f30*/  @P0 FMUL R8, R3, R4 ;  /* 0x0000000403080220 */ /* 0x000fc60000400000 */
[C---:B------:R-:W-:Y:S01]  /*1f40*/  @P0 FFMA R14, R2.reuse, R4, R15 ;  /* 0x00000004020e0223 */ /* 0x040fe2000000000f */
[----:B------:R-:W-:-:S05]  /*1f50*/  @P0 FFMA R15, R2, R5, -R8 ;  /* 0x00000005020f0223 */ /* 0x000fca0000000808 */
[----:B------:R1:W-:Y:S02]  /*1f60*/  @P0 STG.E.64 desc[UR8][R6.64], R14 ;  /* 0x0000000e06000986 */ /* 0x0003e4000c101b08 */
[----:B------:R-:W-:Y:S05]  /*1f70*/  @!P1 EXIT ;  /* 0x000000000000994d */ /* 0x000fea0003800000 */
[----:B------:R-:W-:Y:S02]  /*1f80*/  IADD3 R9, PT, PT, R9, 0x1, RZ ;  /* 0x0000000109097810 */ /* 0x000fe40007ffe0ff */
[----:B------:R-:W-:Y:S02]  /*1f90*/  IADD3 R11, PT, PT, R11, 0x1, RZ ;  /* 0x000000010b0b7810 */ /* 0x000fe40007ffe0ff */
[----:B------:R-:W-:Y:S01]  /*1fa0*/  IADD3 R13, PT, PT, R13, 0x1, RZ ;  /* 0x000000010d0d7810 */ /* 0x000fe20007ffe0ff */
[----:B------:R-:W-:Y:S06]  /*1fb0*/  BRA `(.L_x_20) ;  /* 0xfffffffc00b47947 */ /* 0x000fec000383ffff */
.L_x_21:
[----:B------:R-:W-:-:S00]  /*1fc0*/  BRA `(.L_x_21) ;  /* 0xfffffffc00fc7947 */ /* 0x000fc0000383ffff */
[----:B------:R-:W-:-:S00]  /*1fd0*/  NOP ;  /* 0x0000000000007918 */ /* 0x000fc00000000000 */
        /* <DEDUP_REMOVED lines=10> */
.L_x_22:


//--------------------- .nv.shared.reserved.0     --------------------------
	.section	.nv.shared.reserved.0,"aw",@nobits
	.weak		__nv_reservedSMEM_offset_0_alias
	.size		__nv_reservedSMEM_offset_0_alias, 0, 64
	.other		__nv_reservedSMEM_offset_0_alias,@"STO_CUDA_RESERVED_SHARED STV_DEFAULT"
__nv_reservedSMEM_offset_0_alias:
	.zero		0
	.zero		64


//--------------------- .nv.constant0._Z12compute_CMACiiiP6float2S0_ --------------------------
	.section	.nv.constant0._Z12compute_CMACiiiP6float2S0_,"a",@progbits
	.sectionflags	@""
	.align	4
.nv.constant0._Z12compute_CMACiiiP6float2S0_:
	.zero		928


//--------------------- SYMBOLS --------------------------

	.type		.nv.reservedSmem.offset0,@object
	.size		.nv.reservedSmem.offset0,0x4
